	.target	sm_90a

	.elftype	@"ET_EXEC"


//--------------------- .note.nv.tkinfo           --------------------------
	.section	.note.nv.tkinfo,"",@"SHT_NOTE"
	.sectionflags	@"SHF_NOTE_NV_TKINFO"
	.tkinfo
        /*0018*/ 	.word	0x00000002
        /*0030*/ 	.string	""
        /*0030*/ 	.string	"ptxas"
        /*0030*/ 	.string	"Cuda compilation tools, release 13.0, V13.0.88"
        /*0030*/ 	.string	"Build cuda_13.0.r13.0/compiler.36424714_0"
        /*0030*/ 	.string	"-v  -suppress-debug-info  -lineinfo  -arch sm_90a "



//--------------------- .note.nv.cuinfo           --------------------------
	.section	.note.nv.cuinfo,"",@"SHT_NOTE"
	.sectionflags	@"SHF_NOTE_NV_CUINFO"
        /*0018*/ 	.short	0x0002
        /*001a*/ 	.short	0x005a
        /*001c*/ 	.short	0x0082
	.zero		2


//--------------------- .nv.info                  --------------------------
	.section	.nv.info,"",@"SHT_CUDA_INFO"
	.align	4


	//----- nvinfo : EIATTR_REGCOUNT
	.align		4
        /*0000*/ 	.byte	0x04, 0x2f
        /*0002*/ 	.short	(.L_1 - .L_0)
	.align		4
.L_0:
        /*0004*/ 	.word	index@(matmul_kernel)
        /*0008*/ 	.word	0x00000080


	//----- nvinfo : EIATTR_FRAME_SIZE
	.align		4
.L_1:
        /*000c*/ 	.byte	0x04, 0x11
        /*000e*/ 	.short	(.L_3 - .L_2)
	.align		4
.L_2:
        /*0010*/ 	.word	index@(matmul_kernel)
        /*0014*/ 	.word	0x00000000


	//----- nvinfo : EIATTR_MIN_STACK_SIZE
	.align		4
.L_3:
        /*0018*/ 	.byte	0x04, 0x12
        /*001a*/ 	.short	(.L_5 - .L_4)
	.align		4
.L_4:
        /*001c*/ 	.word	index@(matmul_kernel)
        /*0020*/ 	.word	0x00000000
.L_5:


//--------------------- .nv.compat                --------------------------
	.section	.nv.compat,"",@"SHT_CUDA_COMPAT_INFO"
	.align	4
        /*0000*/ 	.byte	0x02, 0x09, 0x01, 0x00, 0x02, 0x02, 0x02, 0x00, 0x02, 0x05, 0x05, 0x00, 0x03, 0x07, 0x01, 0x01
        /*0010*/ 	.byte	0x02, 0x03, 0x00, 0x00, 0x02, 0x06, 0x01, 0x00, 0x04, 0x0b, 0x08, 0x00, 0x00, 0x00, 0x00, 0x00
        /*0020*/ 	.byte	0x00, 0x00, 0x00, 0x00


//--------------------- .nv.info.matmul_kernel    --------------------------
	.section	.nv.info.matmul_kernel,"",@"SHT_CUDA_INFO"
	.sectionflags	@""
	.align	4


	//----- nvinfo : EIATTR_CUDA_API_VERSION
	.align		4
        /*0000*/ 	.byte	0x04, 0x37
        /*0002*/ 	.short	(.L_7 - .L_6)
.L_6:
        /*0004*/ 	.word	0x00000082


	//----- nvinfo : EIATTR_KPARAM_INFO
	.align		4
.L_7:
        /*0008*/ 	.byte	0x04, 0x17
        /*000a*/ 	.short	(.L_9 - .L_8)
.L_8:
        /*000c*/ 	.word	0x00000000
        /*0010*/ 	.short	0x000d
        /*0012*/ 	.short	0x0048
        /*0014*/ 	.byte	0x00, 0xf4, 0x21, 0x00


	//----- nvinfo : EIATTR_KPARAM_INFO
	.align		4
.L_9:
        /*0018*/ 	.byte	0x04, 0x17
        /*001a*/ 	.short	(.L_11 - .L_10)
.L_10:
        /*001c*/ 	.word	0x00000000
        /*0020*/ 	.short	0x000c
        /*0022*/ 	.short	0x0040
        /*0024*/ 	.byte	0x00, 0xf4, 0x21, 0x00


	//----- nvinfo : EIATTR_KPARAM_INFO
	.align		4
.L_11:
        /*0028*/ 	.byte	0x04, 0x17
        /*002a*/ 	.short	(.L_13 - .L_12)
.L_12:
        /*002c*/ 	.word	0x00000000
        /*0030*/ 	.short	0x000b
        /*0032*/ 	.short	0x0038
        /*0034*/ 	.byte	0x00, 0xf0, 0x11, 0x00


	//----- nvinfo : EIATTR_KPARAM_INFO
	.align		4
.L_13:
        /*0038*/ 	.byte	0x04, 0x17
        /*003a*/ 	.short	(.L_15 - .L_14)
.L_14:
        /*003c*/ 	.word	0x00000000
        /*0040*/ 	.short	0x000a
        /*0042*/ 	.short	0x0034
        /*0044*/ 	.byte	0x00, 0xf0, 0x11, 0x00


	//----- nvinfo : EIATTR_KPARAM_INFO
	.align		4
.L_15:
        /*0048*/ 	.byte	0x04, 0x17
        /*004a*/ 	.short	(.L_17 - .L_16)
.L_16:
        /*004c*/ 	.word	0x00000000
        /*0050*/ 	.short	0x0009
        /*0052*/ 	.short	0x0030
        /*0054*/ 	.byte	0x00, 0xf0, 0x11, 0x00


	//----- nvinfo : EIATTR_KPARAM_INFO
	.align		4
.L_17:
        /*0058*/ 	.byte	0x04, 0x17
        /*005a*/ 	.short	(.L_19 - .L_18)
.L_18:
        /*005c*/ 	.word	0x00000000
        /*0060*/ 	.short	0x0008
        /*0062*/ 	.short	0x002c
        /*0064*/ 	.byte	0x00, 0xf0, 0x11, 0x00


	//----- nvinfo : EIATTR_KPARAM_INFO
	.align		4
.L_19:
        /*0068*/ 	.byte	0x04, 0x17
        /*006a*/ 	.short	(.L_21 - .L_20)
.L_20:
        /*006c*/ 	.word	0x00000000
        /*0070*/ 	.short	0x0007
        /*0072*/ 	.short	0x0028
        /*0074*/ 	.byte	0x00, 0xf0, 0x11, 0x00


	//----- nvinfo : EIATTR_KPARAM_INFO
	.align		4
.L_21:
        /*0078*/ 	.byte	0x04, 0x17
        /*007a*/ 	.short	(.L_23 - .L_22)
.L_22:
        /*007c*/ 	.word	0x00000000
        /*0080*/ 	.short	0x0006
        /*0082*/ 	.short	0x0024
        /*0084*/ 	.byte	0x00, 0xf0, 0x11, 0x00


	//----- nvinfo : EIATTR_KPARAM_INFO
	.align		4
.L_23:
        /*0088*/ 	.byte	0x04, 0x17
        /*008a*/ 	.short	(.L_25 - .L_24)
.L_24:
        /*008c*/ 	.word	0x00000000
        /*0090*/ 	.short	0x0005
        /*0092*/ 	.short	0x0020
        /*0094*/ 	.byte	0x00, 0xf0, 0x11, 0x00


	//----- nvinfo : EIATTR_KPARAM_INFO
	.align		4
.L_25:
        /*0098*/ 	.byte	0x04, 0x17
        /*009a*/ 	.short	(.L_27 - .L_26)
.L_26:
        /*009c*/ 	.word	0x00000000
        /*00a0*/ 	.short	0x0004
        /*00a2*/ 	.short	0x001c
        /*00a4*/ 	.byte	0x00, 0xf0, 0x11, 0x00


	//----- nvinfo : EIATTR_KPARAM_INFO
	.align		4
.L_27:
        /*00a8*/ 	.byte	0x04, 0x17
        /*00aa*/ 	.short	(.L_29 - .L_28)
.L_28:
        /*00ac*/ 	.word	0x00000000
        /*00b0*/ 	.short	0x0003
        /*00b2*/ 	.short	0x0018
        /*00b4*/ 	.byte	0x00, 0xf0, 0x11, 0x00


	//----- nvinfo : EIATTR_KPARAM_INFO
	.align		4
.L_29:
        /*00b8*/ 	.byte	0x04, 0x17
        /*00ba*/ 	.short	(.L_31 - .L_30)
.L_30:
        /*00bc*/ 	.word	0x00000000
        /*00c0*/ 	.short	0x0002
        /*00c2*/ 	.short	0x0010
        /*00c4*/ 	.byte	0x00, 0xf4, 0x21, 0x00


	//----- nvinfo : EIATTR_KPARAM_INFO
	.align		4
.L_31:
        /*00c8*/ 	.byte	0x04, 0x17
        /*00ca*/ 	.short	(.L_33 - .L_32)
.L_32:
        /*00cc*/ 	.word	0x00000000
        /*00d0*/ 	.short	0x0001
        /*00d2*/ 	.short	0x0008
        /*00d4*/ 	.byte	0x00, 0xf4, 0x21, 0x00


	//----- nvinfo : EIATTR_KPARAM_INFO
	.align		4
.L_33:
        /*00d8*/ 	.byte	0x04, 0x17
        /*00da*/ 	.short	(.L_35 - .L_34)
.L_34:
        /*00dc*/ 	.word	0x00000000
        /*00e0*/ 	.short	0x0000
        /*00e2*/ 	.short	0x0000
        /*00e4*/ 	.byte	0x00, 0xf4, 0x21, 0x00


	//----- nvinfo : EIATTR_SPARSE_MMA_MASK
	.align		4
.L_35:
        /*00e8*/ 	.byte	0x03, 0x50
        /*00ea*/ 	.short	0x0000


	//----- nvinfo : EIATTR_MAXREG_COUNT
	.align		4
        /*00ec*/ 	.byte	0x03, 0x1b
        /*00ee*/ 	.short	0x00ff


	//----- nvinfo : EIATTR_NUM_BARRIERS
	.align		4
        /*00f0*/ 	.byte	0x02, 0x4c
        /*00f2*/ 	.byte	0x01
	.zero		1


	//----- nvinfo : EIATTR_MERCURY_ISA_VERSION
	.align		4
        /*00f4*/ 	.byte	0x03, 0x5f
        /*00f6*/ 	.short	0x0101


	//----- nvinfo : EIATTR_EXIT_INSTR_OFFSETS
	.align		4
        /*00f8*/ 	.byte	0x04, 0x1c
        /*00fa*/ 	.short	(.L_37 - .L_36)


	//   ....[0]....
.L_36:
        /*00fc*/ 	.word	0x00002d10


	//   ....[1]....
        /*0100*/ 	.word	0x00002d30


	//----- nvinfo : EIATTR_REQNTID
	.align		4
.L_37:
        /*0104*/ 	.byte	0x04, 0x10
        /*0106*/ 	.short	(.L_39 - .L_38)
.L_38:
        /*0108*/ 	.word	0x00000100
        /*010c*/ 	.word	0x00000001
        /*0110*/ 	.word	0x00000001


	//----- nvinfo : EIATTR_CBANK_PARAM_SIZE
	.align		4
.L_39:
        /*0114*/ 	.byte	0x03, 0x19
        /*0116*/ 	.short	0x0050


	//----- nvinfo : EIATTR_PARAM_CBANK
	.align		4
        /*0118*/ 	.byte	0x04, 0x0a
        /*011a*/ 	.short	(.L_41 - .L_40)
	.align		4
.L_40:
        /*011c*/ 	.word	index@(.nv.constant0.matmul_kernel)
        /*0120*/ 	.short	0x0210
        /*0122*/ 	.short	0x0050


	//----- nvinfo : EIATTR_SW_WAR
	.align		4
.L_41:
        /*0124*/ 	.byte	0x04, 0x36
        /*0126*/ 	.short	(.L_43 - .L_42)
.L_42:
        /*0128*/ 	.word	0x00000008
.L_43:


//--------------------- .nv.callgraph             --------------------------
	.section	.nv.callgraph,"",@"SHT_CUDA_CALLGRAPH"
	.align	4
	.sectionentsize	8
	.align		4
        /*0000*/ 	.word	0x00000000
	.align		4
        /*0004*/ 	.word	0xffffffff
	.align		4
        /*0008*/ 	.word	0x00000000
	.align		4
        /*000c*/ 	.word	0xfffffffe
	.align		4
        /*0010*/ 	.word	0x00000000
	.align		4
        /*0014*/ 	.word	0xfffffffd
	.align		4
        /*0018*/ 	.word	0x00000000
	.align		4
        /*001c*/ 	.word	0xfffffffc


//--------------------- .text.matmul_kernel       --------------------------
	.section	.text.matmul_kernel,"ax",@progbits
	.align	128
        .global         matmul_kernel
        .type           matmul_kernel,@function
        .size           matmul_kernel,(.L_x_3 - matmul_kernel)
        .other          matmul_kernel,@"STO_CUDA_ENTRY STV_DEFAULT"
matmul_kernel:
.text.matmul_kernel:
[----:B------:R-:W-:Y:S08]  /*0000*/  LDC R1, c[0x0][0x28] ;  /* 0x00000a00ff017b82 */ /* 0x000ff00000000800 */
[----:B------:R-:W0:Y:S01]  /*0010*/  LDC.64 R14, c[0x0][0x228] ;  /* 0x00008a00ff0e7b82 */ /* 0x000e220000000a00 */
[----:B------:R-:W1:Y:S01]  /*0020*/  S2R R5, SR_CTAID.X ;  /* 0x0000000000057919 */ /* 0x000e620000002500 */
[----:B------:R-:W-:Y:S01]  /*0030*/  UMOV UR4, 0x400 ;  /* 0x0000040000047882 */ /* 0x000fe20000000000 */
[----:B------:R-:W-:-:S05]  /*0040*/  ULDC.64 UR6, c[0x0][0x208] ;  /* 0x0000820000067ab9 */ /* 0x000fca0000000a00 */
[----:B------:R-:W2:Y:S08]  /*0050*/  LDC R62, c[0x0][0x230] ;  /* 0x00008c00ff3e7b82 */ /* 0x000eb00000000800 */
[----:B------:R-:W3:Y:S01]  /*0060*/  S2UR UR5, SR_CgaCtaId ;  /* 0x00000000000579c3 */ /* 0x000ee20000008800 */
[----:B0-----:R-:W-:-:S05]  /*0070*/  VIADD R0, R15, 0x3f ;  /* 0x0000003f0f007836 */ /* 0x001fca0000000000 */
[----:B------:R-:W-:Y:S01]  /*0080*/  SHF.R.S32.HI R3, RZ, 0x1f, R0 ;  /* 0x0000001fff037819 */ /* 0x000fe20000011400 */
[----:B--2---:R-:W-:-:S03]  /*0090*/  VIADD R62, R62, 0x3f ;  /* 0x0000003f3e3e7836 */ /* 0x004fc60000000000 */
[----:B------:R-:W-:Y:S02]  /*00a0*/  LEA.HI R3, R3, R0, RZ, 0x6 ;  /* 0x0000000003037211 */ /* 0x000fe400078f30ff */
[----:B-1----:R-:W-:Y:S02]  /*00b0*/  IABS R8, R5 ;  /* 0x0000000500087213 */ /* 0x002fe40000000000 */
[----:B------:R-:W-:Y:S01]  /*00c0*/  SHF.R.S32.HI R3, RZ, 0x6, R3 ;  /* 0x00000006ff037819 */ /* 0x000fe20000011403 */
[----:B---3--:R-:W-:-:S04]  /*00d0*/  ULEA UR4, UR5, UR4, 0x18 ;  /* 0x0000000405047291 */ /* 0x008fc8000f8ec03f */
[----:B------:R-:W-:-:S05]  /*00e0*/  IMAD.SHL.U32 R4, R3, 0x8, RZ ;  /* 0x0000000803047824 */ /* 0x000fca00078e00ff */
[-C--:B------:R-:W-:Y:S02]  /*00f0*/  IABS R7, R4.reuse ;  /* 0x0000000400077213 */ /* 0x080fe40000000000 */
[----:B------:R-:W-:Y:S02]  /*0100*/  IABS R10, R4 ;  /* 0x00000004000a7213 */ /* 0x000fe40000000000 */
[----:B------:R-:W0:Y:S08]  /*0110*/  I2F.RP R0, R7 ;  /* 0x0000000700007306 */ /* 0x000e300000209400 */
[----:B0-----:R-:W0:Y:S02]  /*0120*/  MUFU.RCP R0, R0 ;  /* 0x0000000000007308 */ /* 0x001e240000001000 */
[----:B0-----:R-:W-:-:S02]  /*0130*/  VIADD R2, R0, 0xffffffe ;  /* 0x0ffffffe00027836 */ /* 0x001fc40000000000 */
[----:B------:R-:W-:-:S04]  /*0140*/  IMAD.MOV R0, RZ, RZ, -R10 ;  /* 0x000000ffff007224 */ /* 0x000fc800078e0a0a */
[----:B------:R0:W1:Y:S02]  /*0150*/  F2I.FTZ.U32.TRUNC.NTZ R3, R2 ;  /* 0x0000000200037305 */ /* 0x000064000021f000 */
[----:B0-----:R-:W-:Y:S02]  /*0160*/  IMAD.MOV.U32 R2, RZ, RZ, RZ ;  /* 0x000000ffff027224 */ /* 0x001fe400078e00ff */
[----:B-1----:R-:W-:-:S04]  /*0170*/  IMAD.MOV R6, RZ, RZ, -R3 ;  /* 0x000000ffff067224 */ /* 0x002fc800078e0a03 */
[----:B------:R-:W-:Y:S02]  /*0180*/  IMAD R9, R6, R7, RZ ;  /* 0x0000000706097224 */ /* 0x000fe400078e02ff */
[----:B------:R-:W-:Y:S02]  /*0190*/  IMAD.MOV.U32 R6, RZ, RZ, R8 ;  /* 0x000000ffff067224 */ /* 0x000fe400078e0008 */
[----:B------:R-:W-:-:S06]  /*01a0*/  IMAD.HI.U32 R3, R3, R9, R2 ;  /* 0x0000000903037227 */ /* 0x000fcc00078e0002 */
[----:B------:R-:W-:-:S04]  /*01b0*/  IMAD.HI.U32 R3, R3, R6, RZ ;  /* 0x0000000603037227 */ /* 0x000fc800078e00ff */
[----:B------:R-:W-:-:S05]  /*01c0*/  IMAD R0, R3, R0, R6 ;  /* 0x0000000003007224 */ /* 0x000fca00078e0206 */
[----:B------:R-:W-:-:S13]  /*01d0*/  ISETP.GT.U32.AND P1, PT, R7, R0, PT ;  /* 0x000000000700720c */ /* 0x000fda0003f24070 */
[----:B------:R-:W-:Y:S02]  /*01e0*/  @!P1 IMAD.IADD R0, R0, 0x1, -R7 ;  /* 0x0000000100009824 */ /* 0x000fe400078e0a07 */
[----:B------:R-:W-:Y:S01]  /*01f0*/  @!P1 VIADD R3, R3, 0x1 ;  /* 0x0000000103039836 */ /* 0x000fe20000000000 */
[----:B------:R-:W-:Y:S02]  /*0200*/  ISETP.NE.AND P1, PT, R4, RZ, PT ;  /* 0x000000ff0400720c */ /* 0x000fe40003f25270 */
[----:B------:R-:W-:Y:S02]  /*0210*/  ISETP.GE.U32.AND P0, PT, R0, R7, PT ;  /* 0x000000070000720c */ /* 0x000fe40003f06070 */
[----:B------:R-:W-:-:S04]  /*0220*/  LOP3.LUT R0, R5, R4, RZ, 0x3c, !PT ;  /* 0x0000000405007212 */ /* 0x000fc800078e3cff */
[----:B------:R-:W-:Y:S01]  /*0230*/  ISETP.GE.AND P2, PT, R0, RZ, PT ;  /* 0x000000ff0000720c */ /* 0x000fe20003f46270 */
[----:B------:R-:W-:-:S06]  /*0240*/  VIADD R0, R14, 0xf ;  /* 0x0000000f0e007836 */ /* 0x000fcc0000000000 */
[----:B------:R-:W-:-:S04]  /*0250*/  @P0 VIADD R3, R3, 0x1 ;  /* 0x0000000103030836 */ /* 0x000fc80000000000 */
[----:B------:R-:W-:Y:S01]  /*0260*/  IMAD.MOV.U32 R2, RZ, RZ, R3 ;  /* 0x000000ffff027224 */ /* 0x000fe200078e0003 */
[----:B------:R-:W-:-:S03]  /*0270*/  SHF.R.S32.HI R3, RZ, 0x1f, R0 ;  /* 0x0000001fff037819 */ /* 0x000fc60000011400 */
[----:B------:R-:W-:Y:S01]  /*0280*/  @!P2 IMAD.MOV R2, RZ, RZ, -R2 ;  /* 0x000000ffff02a224 */ /* 0x000fe200078e0a02 */
[----:B------:R-:W-:Y:S02]  /*0290*/  @!P1 LOP3.LUT R2, RZ, R4, RZ, 0x33, !PT ;  /* 0x00000004ff029212 */ /* 0x000fe400078e33ff */
[----:B------:R-:W-:-:S03]  /*02a0*/  LEA.HI R3, R3, R0, RZ, 0x4 ;  /* 0x0000000003037211 */ /* 0x000fc600078f20ff */
[----:B------:R-:W-:Y:S02]  /*02b0*/  IMAD.SHL.U32 R6, R2, 0x8, RZ ;  /* 0x0000000802067824 */ /* 0x000fe400078e00ff */
[----:B------:R-:W-:-:S03]  /*02c0*/  IMAD.MOV R2, RZ, RZ, -R2 ;  /* 0x000000ffff027224 */ /* 0x000fc600078e0a02 */
[----:B------:R-:W-:Y:S01]  /*02d0*/  LEA.HI.SX32 R3, R3, -R6, 0x1c ;  /* 0x8000000603037211 */ /* 0x000fe200078fe2ff */
[----:B------:R-:W-:-:S03]  /*02e0*/  IMAD R11, R4, R2, R5 ;  /* 0x00000002040b7224 */ /* 0x000fc600078e0205 */
[----:B------:R-:W-:-:S04]  /*02f0*/  VIMNMX R8, R3, 0x8, PT ;  /* 0x0000000803087848 */ /* 0x000fc80003fe0100 */
[-C--:B------:R-:W-:Y:S02]  /*0300*/  IABS R7, R8.reuse ;  /* 0x0000000800077213 */ /* 0x080fe40000000000 */
[----:B------:R-:W-:Y:S02]  /*0310*/  IABS R4, R8 ;  /* 0x0000000800047213 */ /* 0x000fe40000000000 */
[----:B------:R-:W0:Y:S08]  /*0320*/  I2F.RP R0, R7 ;  /* 0x0000000700007306 */ /* 0x000e300000209400 */
[----:B0-----:R-:W0:Y:S02]  /*0330*/  MUFU.RCP R0, R0 ;  /* 0x0000000000007308 */ /* 0x001e240000001000 */
[----:B0-----:R-:W-:-:S02]  /*0340*/  VIADD R3, R0, 0xffffffe ;  /* 0x0ffffffe00037836 */ /* 0x001fc40000000000 */
[----:B------:R-:W-:-:S04]  /*0350*/  IMAD.MOV R0, RZ, RZ, -R4 ;  /* 0x000000ffff007224 */ /* 0x000fc800078e0a04 */
[----:B------:R-:W0:Y:S02]  /*0360*/  F2I.FTZ.U32.TRUNC.NTZ R3, R3 ;  /* 0x0000000300037305 */ /* 0x000e24000021f000 */
[----:B0-----:R-:W-:-:S04]  /*0370*/  IMAD.MOV R9, RZ, RZ, -R3 ;  /* 0x000000ffff097224 */ /* 0x001fc800078e0a03 */
[----:B------:R-:W-:Y:S01]  /*0380*/  IMAD.MOV.U32 R2, RZ, RZ, R9 ;  /* 0x000000ffff027224 */ /* 0x000fe200078e0009 */
[----:B------:R-:W-:-:S03]  /*0390*/  IABS R9, R11 ;  /* 0x0000000b00097213 */ /* 0x000fc60000000000 */
[----:B------:R-:W-:Y:S02]  /*03a0*/  IMAD R5, R2, R7, RZ ;  /* 0x0000000702057224 */ /* 0x000fe400078e02ff */
[----:B------:R-:W-:-:S04]  /*03b0*/  IMAD.MOV.U32 R2, RZ, RZ, RZ ;  /* 0x000000ffff027224 */ /* 0x000fc800078e00ff */
[----:B------:R-:W-:Y:S01]  /*03c0*/  IMAD.HI.U32 R2, R3, R5, R2 ;  /* 0x0000000503027227 */ /* 0x000fe200078e0002 */
[----:B------:R-:W-:-:S04]  /*03d0*/  LOP3.LUT R3, R11, R8, RZ, 0x3c, !PT ;  /* 0x000000080b037212 */ /* 0x000fc800078e3cff */
[----:B------:R-:W-:Y:S01]  /*03e0*/  ISETP.GE.AND P2, PT, R3, RZ, PT ;  /* 0x000000ff0300720c */ /* 0x000fe20003f46270 */
[----:B------:R-:W-:-:S04]  /*03f0*/  IMAD.HI.U32 R2, R2, R9, RZ ;  /* 0x0000000902027227 */ /* 0x000fc800078e00ff */
[----:B------:R-:W-:-:S05]  /*0400*/  IMAD R0, R2, R0, R9 ;  /* 0x0000000002007224 */ /* 0x000fca00078e0209 */
[----:B------:R-:W-:-:S13]  /*0410*/  ISETP.GT.U32.AND P1, PT, R7, R0, PT ;  /* 0x000000000700720c */ /* 0x000fda0003f24070 */
[----:B------:R-:W-:Y:S02]  /*0420*/  @!P1 IMAD.IADD R0, R0, 0x1, -R7 ;  /* 0x0000000100009824 */ /* 0x000fe400078e0a07 */
[----:B------:R-:W-:Y:S01]  /*0430*/  @!P1 VIADD R2, R2, 0x1 ;  /* 0x0000000102029836 */ /* 0x000fe20000000000 */
[----:B------:R-:W-:Y:S02]  /*0440*/  ISETP.NE.AND P1, PT, R8, RZ, PT ;  /* 0x000000ff0800720c */ /* 0x000fe40003f25270 */
[----:B------:R-:W-:Y:S02]  /*0450*/  ISETP.GE.U32.AND P0, PT, R0, R7, PT ;  /* 0x000000070000720c */ /* 0x000fe40003f06070 */
[----:B------:R-:W0:Y:S11]  /*0460*/  S2R R0, SR_TID.X ;  /* 0x0000000000007919 */ /* 0x000e360000002100 */
[----:B------:R-:W-:Y:S01]  /*0470*/  @P0 VIADD R2, R2, 0x1 ;  /* 0x0000000102020836 */ /* 0x000fe20000000000 */
[----:B------:R-:W-:-:S03]  /*0480*/  ISETP.GE.AND P0, PT, R62, 0x40, PT ;  /* 0x000000403e00780c */ /* 0x000fc60003f06270 */
[----:B------:R-:W-:Y:S01]  /*0490*/  @!P2 IMAD.MOV R2, RZ, RZ, -R2 ;  /* 0x000000ffff02a224 */ /* 0x000fe200078e0a02 */
[----:B------:R-:W-:-:S05]  /*04a0*/  @!P1 LOP3.LUT R2, RZ, R8, RZ, 0x33, !PT ;  /* 0x00000008ff029212 */ /* 0x000fca00078e33ff */
[----:B------:R-:W-:Y:S02]  /*04b0*/  IMAD.MOV R3, RZ, RZ, -R2 ;  /* 0x000000ffff037224 */ /* 0x000fe400078e0a02 */
[----:B------:R-:W-:Y:S02]  /*04c0*/  IMAD.SHL.U32 R27, R2, 0x40, RZ ;  /* 0x00000040021b7824 */ /* 0x000fe400078e00ff */
[----:B------:R-:W-:Y:S01]  /*04d0*/  IMAD R3, R8, R3, R11 ;  /* 0x0000000308037224 */ /* 0x000fe200078e020b */
[----:B------:R-:W-:Y:S02]  /*04e0*/  CS2R R8, SRZ ;  /* 0x0000000000087805 */ /* 0x000fe4000001ff00 */
[----:B------:R-:W-:Y:S01]  /*04f0*/  CS2R R10, SRZ ;  /* 0x00000000000a7805 */ /* 0x000fe2000001ff00 */
[----:B------:R-:W-:Y:S02]  /*0500*/  IMAD.IADD R3, R6, 0x1, R3 ;  /* 0x0000000106037824 */ /* 0x000fe400078e0203 */
[C---:B0-----:R-:W-:Y:S01]  /*0510*/  IMAD.SHL.U32 R17, R0.reuse, 0x4, RZ ;  /* 0x0000000400117824 */ /* 0x041fe200078e00ff */
[C---:B------:R-:W-:Y:S01]  /*0520*/  LOP3.LUT R18, R0.reuse, 0xf, RZ, 0xc0, !PT ;  /* 0x0000000f00127812 */ /* 0x040fe200078ec0ff */
[----:B------:R-:W-:Y:S01]  /*0530*/  IMAD.SHL.U32 R16, R0, 0x20, RZ ;  /* 0x0000002000107824 */ /* 0x000fe200078e00ff */
[----:B------:R-:W-:-:S02]  /*0540*/  SHF.R.U32.HI R12, RZ, 0x6, R0 ;  /* 0x00000006ff0c7819 */ /* 0x000fc40000011600 */
[----:B------:R-:W-:Y:S01]  /*0550*/  LOP3.LUT R5, R17, 0x80, RZ, 0xc0, !PT ;  /* 0x0000008011057812 */ /* 0x000fe200078ec0ff */
[----:B------:R-:W-:Y:S01]  /*0560*/  IMAD R18, R3, 0x10, R18 ;  /* 0x0000001003127824 */ /* 0x000fe200078e0212 */
[----:B------:R-:W-:Y:S02]  /*0570*/  LOP3.LUT R4, R16, 0x300, RZ, 0xc0, !PT ;  /* 0x0000030010047812 */ /* 0x000fe400078ec0ff */
[--C-:B------:R-:W-:Y:S02]  /*0580*/  LOP3.LUT R5, R5, 0x1c, R0.reuse, 0xf8, !PT ;  /* 0x0000001c05057812 */ /* 0x100fe400078ef800 */
[--C-:B------:R-:W-:Y:S02]  /*0590*/  SHF.R.U32.HI R24, RZ, 0x4, R0.reuse ;  /* 0x00000004ff187819 */ /* 0x100fe40000011600 */
[----:B------:R-:W-:Y:S02]  /*05a0*/  SHF.R.U32.HI R25, RZ, 0x6, R0 ;  /* 0x00000006ff197819 */ /* 0x000fe40000011600 */
[----:B------:R-:W-:-:S02]  /*05b0*/  LOP3.LUT R17, R4, 0x7c, R17, 0xf8, !PT ;  /* 0x0000007c04117812 */ /* 0x000fc400078ef811 */
[----:B------:R-:W-:Y:S02]  /*05c0*/  LOP3.LUT R16, R5, 0x60, R16, 0xf8, !PT ;  /* 0x0000006005107812 */ /* 0x000fe400078ef810 */
[----:B------:R-:W-:Y:S02]  /*05d0*/  LEA.HI R23, R0, 0x30, RZ, 0x1c ;  /* 0x0000003000177811 */ /* 0x000fe400078fe0ff */
[----:B------:R-:W-:Y:S02]  /*05e0*/  SGXT.U32 R12, R12, 0x2 ;  /* 0x000000020c0c781a */ /* 0x000fe40000000000 */
[----:B------:R-:W-:Y:S02]  /*05f0*/  SGXT.U32 R24, R24, 0x4 ;  /* 0x000000041818781a */ /* 0x000fe40000000000 */
[----:B------:R-:W-:Y:S01]  /*0600*/  SGXT.U32 R25, R25, 0x2 ;  /* 0x000000021919781a */ /* 0x000fe20000000000 */
[----:B------:R-:W-:Y:S06]  /*0610*/  @!P0 BRA `(.L_x_0) ;  /* 0x0000002000e88947 */ /* 0x000fec0003800000 */
[----:B------:R-:W-:Y:S01]  /*0620*/  IABS R11, R14 ;  /* 0x0000000e000b7213 */ /* 0x000fe20000000000 */
[C---:B------:R-:W-:Y:S01]  /*0630*/  IMAD.SHL.U32 R47, R0.reuse, 0x8, RZ ;  /* 0x00000008002f7824 */ /* 0x040fe200078e00ff */
[----:B------:R-:W-:Y:S01]  /*0640*/  IABS R2, R15 ;  /* 0x0000000f00027213 */ /* 0x000fe20000000000 */
[----:B------:R-:W-:Y:S01]  /*0650*/  ULDC UR5, c[0x0][0x240] ;  /* 0x0000900000057ab9 */ /* 0x000fe20000000800 */
[----:B------:R-:W0:Y:S01]  /*0660*/  I2F.RP R8, R11 ;  /* 0x0000000b00087306 */ /* 0x000e220000209400 */
[----:B------:R-:W-:Y:S01]  /*0670*/  LEA.HI R20, R0, R27, RZ, 0x1a ;  /* 0x0000001b00147211 */ /* 0x000fe200078fd0ff */
[----:B------:R-:W-:Y:S01]  /*0680*/  ULDC.64 UR12, c[0x0][0x218] ;  /* 0x00008600000c7ab9 */ /* 0x000fe20000000a00 */
[----:B------:R-:W-:Y:S01]  /*0690*/  LOP3.LUT R22, R27, R12, RZ, 0xfc, !PT ;  /* 0x0000000c1b167212 */ /* 0x000fe200078efcff */
[----:B------:R-:W-:Y:S01]  /*06a0*/  ULDC UR8, c[0x0][0x234] ;  /* 0x00008d0000087ab9 */ /* 0x000fe20000000800 */
[----:B------:R-:W-:Y:S01]  /*06b0*/  ISETP.GE.AND P1, PT, R18, RZ, PT ;  /* 0x000000ff1200720c */ /* 0x000fe20003f26270 */
[----:B------:R-:W-:Y:S01]  /*06c0*/  VIADD R28, R20, 0x1c ;  /* 0x0000001c141c7836 */ /* 0x000fe20000000000 */
[C---:B------:R-:W-:Y:S01]  /*06d0*/  LOP3.LUT R26, R22.reuse, 0x20, RZ, 0xfc, !PT ;  /* 0x00000020161a7812 */ /* 0x040fe200078efcff */
[----:B------:R-:W1:Y:S01]  /*06e0*/  I2F.RP R3, R2 ;  /* 0x0000000200037306 */ /* 0x000e620000209400 */
[----:B------:R-:W-:Y:S01]  /*06f0*/  LOP3.LUT R32, R22, 0x10, RZ, 0xfc, !PT ;  /* 0x0000001016207812 */ /* 0x000fe200078efcff */
[----:B------:R-:W-:Y:S01]  /*0700*/  ULDC.64 UR10, c[0x0][0x210] ;  /* 0x00008400000a7ab9 */ /* 0x000fe20000000a00 */
[----:B------:R-:W-:-:S02]  /*0710*/  IABS R29, R26 ;  /* 0x0000001a001d7213 */ /* 0x000fc40000000000 */
[----:B------:R-:W-:Y:S02]  /*0720*/  IABS R31, R28 ;  /* 0x0000001c001f7213 */ /* 0x000fe40000000000 */
[----:B------:R-:W-:Y:S01]  /*0730*/  IABS R37, R32 ;  /* 0x0000002000257213 */ /* 0x000fe20000000000 */
[----:B0-----:R-:W0:Y:S01]  /*0740*/  MUFU.RCP R8, R8 ;  /* 0x0000000800087308 */ /* 0x001e220000001000 */
[C---:B------:R-:W-:Y:S02]  /*0750*/  LOP3.LUT R30, R22.reuse, 0x14, RZ, 0xfc, !PT ;  /* 0x00000014161e7812 */ /* 0x040fe400078efcff */
[----:B------:R-:W-:Y:S02]  /*0760*/  LOP3.LUT R34, R22, 0x8, RZ, 0xfc, !PT ;  /* 0x0000000816227812 */ /* 0x000fe400078efcff */
[----:B------:R-:W-:Y:S02]  /*0770*/  IABS R35, R30 ;  /* 0x0000001e00237213 */ /* 0x000fe40000000000 */
[----:B------:R-:W-:Y:S01]  /*0780*/  IABS R41, R34 ;  /* 0x0000002200297213 */ /* 0x000fe20000000000 */
[----:B-1----:R-:W1:Y:S01]  /*0790*/  MUFU.RCP R3, R3 ;  /* 0x0000000300037308 */ /* 0x002e620000001000 */
[----:B------:R-:W-:-:S02]  /*07a0*/  IABS R45, R22 ;  /* 0x00000016002d7213 */ /* 0x000fc40000000000 */
[----:B------:R-:W-:Y:S02]  /*07b0*/  LOP3.LUT R67, R0, 0x3f, RZ, 0xc0, !PT ;  /* 0x0000003f00437812 */ /* 0x000fe400078ec0ff */
[C---:B------:R-:W-:Y:S02]  /*07c0*/  LOP3.LUT R69, R24.reuse, 0x20, RZ, 0xfc, !PT ;  /* 0x0000002018457812 */ /* 0x040fe400078efcff */
[----:B------:R-:W-:Y:S01]  /*07d0*/  LOP3.LUT R71, R24, 0x10, RZ, 0xfc, !PT ;  /* 0x0000001018477812 */ /* 0x000fe200078efcff */
[----:B0-----:R-:W-:Y:S01]  /*07e0*/  VIADD R6, R8, 0xffffffe ;  /* 0x0ffffffe08067836 */ /* 0x001fe20000000000 */
[----:B------:R-:W-:-:S03]  /*07f0*/  IABS R8, R18 ;  /* 0x0000001200087213 */ /* 0x000fc60000000000 */
[----:B------:R0:W2:Y:S01]  /*0800*/  F2I.FTZ.U32.TRUNC.NTZ R7, R6 ;  /* 0x0000000600077305 */ /* 0x0000a2000021f000 */
[----:B-1----:R-:W-:-:S07]  /*0810*/  VIADD R4, R3, 0xffffffe ;  /* 0x0ffffffe03047836 */ /* 0x002fce0000000000 */
[----:B------:R1:W3:Y:S01]  /*0820*/  F2I.FTZ.U32.TRUNC.NTZ R5, R4 ;  /* 0x0000000400057305 */ /* 0x0002e2000021f000 */
[----:B0-----:R-:W-:Y:S02]  /*0830*/  IMAD.MOV.U32 R6, RZ, RZ, RZ ;  /* 0x000000ffff067224 */ /* 0x001fe400078e00ff */
[----:B--2---:R-:W-:Y:S02]  /*0840*/  IMAD.MOV R10, RZ, RZ, -R7 ;  /* 0x000000ffff0a7224 */ /* 0x004fe400078e0a07 */
[----:B-1----:R-:W-:Y:S02]  /*0850*/  IMAD.MOV.U32 R4, RZ, RZ, RZ ;  /* 0x000000ffff047224 */ /* 0x002fe400078e00ff */
[----:B------:R-:W-:-:S04]  /*0860*/  IMAD R9, R10, R11, RZ ;  /* 0x0000000b0a097224 */ /* 0x000fc800078e02ff */
[----:B------:R-:W-:-:S04]  /*0870*/  IMAD.HI.U32 R7, R7, R9, R6 ;  /* 0x0000000907077227 */ /* 0x000fc800078e0006 */
[----:B---3--:R-:W-:Y:S02]  /*0880*/  IMAD.MOV R3, RZ, RZ, -R5 ;  /* 0x000000ffff037224 */ /* 0x008fe400078e0a05 */
[----:B------:R-:W-:-:S04]  /*0890*/  IMAD.HI.U32 R7, R7, R8, RZ ;  /* 0x0000000807077227 */ /* 0x000fc800078e00ff */
[----:B------:R-:W-:Y:S02]  /*08a0*/  IMAD.MOV R7, RZ, RZ, -R7 ;  /* 0x000000ffff077224 */ /* 0x000fe400078e0a07 */
[----:B------:R-:W-:Y:S02]  /*08b0*/  VIADD R6, R20, 0x3c ;  /* 0x0000003c14067836 */ /* 0x000fe40000000000 */
[----:B------:R-:W-:Y:S02]  /*08c0*/  IMAD R8, R11, R7, R8 ;  /* 0x000000070b087224 */ /* 0x000fe400078e0208 */
[----:B------:R-:W-:Y:S01]  /*08d0*/  IMAD R3, R3, R2, RZ ;  /* 0x0000000203037224 */ /* 0x000fe200078e02ff */
[----:B------:R-:W-:Y:S02]  /*08e0*/  IABS R9, R6 ;  /* 0x0000000600097213 */ /* 0x000fe40000000000 */
[----:B------:R-:W-:Y:S01]  /*08f0*/  ISETP.GT.U32.AND P0, PT, R11, R8, PT ;  /* 0x000000080b00720c */ /* 0x000fe20003f04070 */
[----:B------:R-:W-:Y:S01]  /*0900*/  IMAD.HI.U32 R4, R5, R3, R4 ;  /* 0x0000000305047227 */ /* 0x000fe200078e0004 */
[----:B------:R-:W-:-:S02]  /*0910*/  SHF.R.S32.HI R3, RZ, 0x1f, R62 ;  /* 0x0000001fff037819 */ /* 0x000fc4000001143e */
[----:B------:R-:W-:Y:S01]  /*0920*/  ISETP.GE.AND P3, PT, R6, RZ, PT ;  /* 0x000000ff0600720c */ /* 0x000fe20003f66270 */
[----:B------:R-:W-:Y:S01]  /*0930*/  IMAD.MOV.U32 R7, RZ, RZ, R9 ;  /* 0x000000ffff077224 */ /* 0x000fe200078e0009 */
[----:B------:R-:W-:Y:S02]  /*0940*/  LOP3.LUT R9, R22, 0x38, RZ, 0xfc, !PT ;  /* 0x0000003816097812 */ /* 0x000fe400078efcff */
[----:B------:R-:W-:Y:S01]  /*0950*/  LEA.HI R62, R3, R62, RZ, 0x6 ;  /* 0x0000003e033e7211 */ /* 0x000fe200078f30ff */
[----:B------:R-:W-:Y:S01]  /*0960*/  IMAD.HI.U32 R5, R4, R7, RZ ;  /* 0x0000000704057227 */ /* 0x000fe200078e00ff */
[----:B------:R-:W-:Y:S02]  /*0970*/  LOP3.LUT R3, R22, 0x34, RZ, 0xfc, !PT ;  /* 0x0000003416037812 */ /* 0x000fe400078efcff */
[----:B------:R-:W-:Y:S01]  /*0980*/  ISETP.GE.AND P6, PT, R9, RZ, PT ;  /* 0x000000ff0900720c */ /* 0x000fe20003fc6270 */
[----:B------:R-:W-:Y:S01]  /*0990*/  @!P0 IMAD.IADD R8, R8, 0x1, -R11 ;  /* 0x0000000108088824 */ /* 0x000fe200078e0a0b */
[----:B------:R-:W-:Y:S01]  /*09a0*/  ISETP.GE.AND P5, PT, R3, RZ, PT ;  /* 0x000000ff0300720c */ /* 0x000fe20003fa6270 */
[----:B------:R-:W-:Y:S01]  /*09b0*/  IMAD.MOV R5, RZ, RZ, -R5 ;  /* 0x000000ffff057224 */ /* 0x000fe200078e0a05 */
[----:B------:R-:W-:-:S02]  /*09c0*/  LOP3.LUT R6, R22, 0x30, RZ, 0xfc, !PT ;  /* 0x0000003016067812 */ /* 0x000fc400078efcff */
[----:B------:R-:W-:Y:S01]  /*09d0*/  ISETP.GT.U32.AND P4, PT, R11, R8, PT ;  /* 0x000000080b00720c */ /* 0x000fe20003f84070 */
[C---:B------:R-:W-:Y:S01]  /*09e0*/  IMAD R5, R2.reuse, R5, R7 ;  /* 0x0000000502057224 */ /* 0x040fe200078e0207 */
[----:B------:R-:W-:Y:S02]  /*09f0*/  IABS R7, R9 ;  /* 0x0000000900077213 */ /* 0x000fe40000000000 */
[----:B------:R-:W-:Y:S02]  /*0a00*/  IABS R9, R3 ;  /* 0x0000000300097213 */ /* 0x000fe40000000000 */
[----:B------:R-:W-:Y:S01]  /*0a10*/  ISETP.GT.U32.AND P0, PT, R2, R5, PT ;  /* 0x000000050200720c */ /* 0x000fe20003f04070 */
[----:B------:R-:W-:Y:S01]  /*0a20*/  IMAD.HI.U32 R3, R4, R7, RZ ;  /* 0x0000000704037227 */ /* 0x000fe200078e00ff */
[----:B------:R-:W-:Y:S02]  /*0a30*/  IABS R10, R6 ;  /* 0x00000006000a7213 */ /* 0x000fe40000000000 */
[----:B------:R-:W-:Y:S01]  /*0a40*/  ISETP.GE.AND P2, PT, R6, RZ, PT ;  /* 0x000000ff0600720c */ /* 0x000fe20003f46270 */
[----:B------:R-:W-:Y:S01]  /*0a50*/  IMAD.MOV R3, RZ, RZ, -R3 ;  /* 0x000000ffff037224 */ /* 0x000fe200078e0a03 */
[----:B------:R-:W-:Y:S01]  /*0a60*/  SHF.R.S32.HI R62, RZ, 0x6, R62 ;  /* 0x00000006ff3e7819 */ /* 0x000fe2000001143e */
[----:B------:R-:W-:Y:S01]  /*0a70*/  @!P4 IMAD.IADD R8, R8, 0x1, -R11 ;  /* 0x000000010808c824 */ /* 0x000fe200078e0a0b */
[----:B------:R-:W-:Y:S01]  /*0a80*/  ISETP.NE.AND P4, PT, R14, RZ, PT ;  /* 0x000000ff0e00720c */ /* 0x000fe20003f85270 */
[----:B------:R-:W-:-:S02]  /*0a90*/  IMAD R7, R2, R3, R7 ;  /* 0x0000000302077224 */ /* 0x000fc400078e0207 */
[----:B------:R-:W-:Y:S02]  /*0aa0*/  IMAD.MOV.U32 R3, RZ, RZ, R8 ;  /* 0x000000ffff037224 */ /* 0x000fe400078e0008 */
[----:B------:R-:W-:Y:S02]  /*0ab0*/  @!P0 IMAD.IADD R5, R5, 0x1, -R2 ;  /* 0x0000000105058824 */ /* 0x000fe400078e0a02 */
[----:B------:R-:W-:Y:S02]  /*0ac0*/  @!P1 IMAD.MOV R3, RZ, RZ, -R3 ;  /* 0x000000ffff039224 */ /* 0x000fe400078e0a03 */
[----:B------:R-:W-:Y:S01]  /*0ad0*/  IMAD.HI.U32 R6, R4, R9, RZ ;  /* 0x0000000904067227 */ /* 0x000fe200078e00ff */
[----:B------:R-:W-:-:S03]  /*0ae0*/  ISETP.GT.U32.AND P0, PT, R2, R5, PT ;  /* 0x000000050200720c */ /* 0x000fc60003f04070 */
[----:B------:R-:W-:Y:S01]  /*0af0*/  @!P4 LOP3.LUT R3, RZ, R14, RZ, 0x33, !PT ;  /* 0x0000000eff03c212 */ /* 0x000fe200078e33ff */
[----:B------:R-:W-:Y:S01]  /*0b00*/  IMAD.MOV.U32 R11, RZ, RZ, R10 ;  /* 0x000000ffff0b7224 */ /* 0x000fe200078e000a */
[----:B------:R-:W-:Y:S01]  /*0b10*/  ISETP.GT.U32.AND P4, PT, R2, R7, PT ;  /* 0x000000070200720c */ /* 0x000fe20003f84070 */
[----:B------:R-:W-:Y:S01]  /*0b20*/  IMAD.MOV R10, RZ, RZ, -R6 ;  /* 0x000000ffff0a7224 */ /* 0x000fe200078e0a06 */
[----:B------:R-:W-:Y:S01]  /*0b30*/  LOP3.LUT R14, R22, 0x24, RZ, 0xfc, !PT ;  /* 0x00000024160e7812 */ /* 0x000fe200078efcff */
[----:B------:R-:W-:-:S03]  /*0b40*/  IMAD.HI.U32 R6, R4, R11, RZ ;  /* 0x0000000b04067227 */ /* 0x000fc600078e00ff */
[----:B------:R-:W-:Y:S01]  /*0b50*/  IABS R21, R14 ;  /* 0x0000000e00157213 */ /* 0x000fe20000000000 */
[C---:B------:R-:W-:Y:S02]  /*0b60*/  IMAD R9, R2.reuse, R10, R9 ;  /* 0x0000000a02097224 */ /* 0x040fe400078e0209 */
[----:B------:R-:W-:Y:S02]  /*0b70*/  IMAD.MOV R6, RZ, RZ, -R6 ;  /* 0x000000ffff067224 */ /* 0x000fe400078e0a06 */
[--C-:B------:R-:W-:Y:S02]  /*0b80*/  @!P0 IMAD.IADD R5, R5, 0x1, -R2.reuse ;  /* 0x0000000105058824 */ /* 0x100fe400078e0a02 */
[----:B------:R-:W-:Y:S02]  /*0b90*/  @!P4 IMAD.IADD R7, R7, 0x1, -R2 ;  /* 0x000000010707c824 */ /* 0x000fe400078e0a02 */
[----:B------:R-:W-:Y:S01]  /*0ba0*/  IMAD R11, R2, R6, R11 ;  /* 0x00000006020b7224 */ /* 0x000fe200078e020b */
[----:B------:R-:W-:Y:S01]  /*0bb0*/  LOP3.LUT R6, R22, 0x28, RZ, 0xfc, !PT ;  /* 0x0000002816067812 */ /* 0x000fe200078efcff */
[----:B------:R-:W-:Y:S01]  /*0bc0*/  @!P3 IMAD.MOV R5, RZ, RZ, -R5 ;  /* 0x000000ffff05b224 */ /* 0x000fe200078e0a05 */
[----:B------:R-:W-:Y:S01]  /*0bd0*/  ISETP.GT.U32.AND P4, PT, R2, R7, PT ;  /* 0x000000070200720c */ /* 0x000fe20003f84070 */
[----:B------:R-:W-:Y:S01]  /*0be0*/  VIADD R8, R20, 0x2c ;  /* 0x0000002c14087836 */ /* 0x000fe20000000000 */
[----:B------:R-:W-:Y:S01]  /*0bf0*/  ISETP.GT.U32.AND P3, PT, R2, R9, PT ;  /* 0x000000090200720c */ /* 0x000fe20003f64070 */
[----:B------:R-:W-:Y:S01]  /*0c00*/  IMAD.HI.U32 R10, R4, R29, RZ ;  /* 0x0000001d040a7227 */ /* 0x000fe200078e00ff */
[----:B------:R-:W-:-:S02]  /*0c10*/  ISETP.GE.AND P0, PT, R6, RZ, PT ;  /* 0x000000ff0600720c */ /* 0x000fc40003f06270 */
[----:B------:R-:W-:Y:S01]  /*0c20*/  IABS R13, R8 ;  /* 0x00000008000d7213 */ /* 0x000fe20000000000 */
[----:B------:R-:W-:Y:S01]  /*0c30*/  IMAD.MOV R10, RZ, RZ, -R10 ;  /* 0x000000ffff0a7224 */ /* 0x000fe200078e0a0a */
[----:B------:R-:W-:Y:S01]  /*0c40*/  IABS R19, R6 ;  /* 0x0000000600137213 */ /* 0x000fe20000000000 */
[----:B------:R-:W-:Y:S01]  /*0c50*/  IMAD R3, R3, UR8, RZ ;  /* 0x0000000803037c24 */ /* 0x000fe2000f8e02ff */
[----:B------:R-:W-:Y:S01]  /*0c60*/  ISETP.GE.AND P1, PT, R8, RZ, PT ;  /* 0x000000ff0800720c */ /* 0x000fe20003f26270 */
[----:B------:R-:W-:-:S04]  /*0c70*/  IMAD.HI.U32 R6, R4, R13, RZ ;  /* 0x0000000d04067227 */ /* 0x000fc800078e00ff */
[--C-:B------:R-:W-:Y:S01]  /*0c80*/  @!P4 IMAD.IADD R7, R7, 0x1, -R2.reuse ;  /* 0x000000010707c824 */ /* 0x100fe200078e0a02 */
[----:B------:R-:W-:Y:S01]  /*0c90*/  ISETP.GT.U32.AND P4, PT, R2, R11, PT ;  /* 0x0000000b0200720c */ /* 0x000fe20003f84070 */
[----:B------:R-:W-:Y:S02]  /*0ca0*/  @!P3 IMAD.IADD R9, R9, 0x1, -R2 ;  /* 0x000000010909b824 */ /* 0x000fe400078e0a02 */
[----:B------:R-:W-:Y:S02]  /*0cb0*/  IMAD.MOV R8, RZ, RZ, -R6 ;  /* 0x000000ffff087224 */ /* 0x000fe400078e0a06 */
[----:B------:R-:W-:Y:S01]  /*0cc0*/  IMAD.HI.U32 R6, R4, R19, RZ ;  /* 0x0000001304067227 */ /* 0x000fe200078e00ff */
[----:B------:R-:W-:-:S03]  /*0cd0*/  ISETP.GT.U32.AND P3, PT, R2, R9, PT ;  /* 0x000000090200720c */ /* 0x000fc60003f64070 */
[----:B------:R-:W-:Y:S02]  /*0ce0*/  IMAD R13, R2, R8, R13 ;  /* 0x00000008020d7224 */ /* 0x000fe400078e020d */
[----:B------:R-:W-:-:S04]  /*0cf0*/  IMAD.HI.U32 R8, R4, R21, RZ ;  /* 0x0000001504087227 */ /* 0x000fc800078e00ff */
[----:B------:R-:W-:Y:S02]  /*0d00*/  @!P4 IMAD.IADD R11, R11, 0x1, -R2 ;  /* 0x000000010b0bc824 */ /* 0x000fe400078e0a02 */
[----:B------:R-:W-:Y:S02]  /*0d10*/  IMAD.MOV R6, RZ, RZ, -R6 ;  /* 0x000000ffff067224 */ /* 0x000fe400078e0a06 */
[----:B------:R-:W-:Y:S01]  /*0d20*/  IMAD.MOV R8, RZ, RZ, -R8 ;  /* 0x000000ffff087224 */ /* 0x000fe200078e0a08 */
[C---:B------:R-:W-:Y:S01]  /*0d30*/  ISETP.GT.U32.AND P4, PT, R2.reuse, R11, PT ;  /* 0x0000000b0200720c */ /* 0x040fe20003f84070 */
[C---:B------:R-:W-:Y:S02]  /*0d40*/  IMAD R19, R2.reuse, R6, R19 ;  /* 0x0000000602137224 */ /* 0x040fe400078e0213 */
[C---:B------:R-:W-:Y:S02]  /*0d50*/  IMAD R21, R2.reuse, R8, R21 ;  /* 0x0000000802157224 */ /* 0x040fe400078e0215 */
[----:B------:R-:W-:Y:S01]  /*0d60*/  @!P6 IMAD.MOV R7, RZ, RZ, -R7 ;  /* 0x000000ffff07e224 */ /* 0x000fe200078e0a07 */
[C---:B------:R-:W-:Y:S01]  /*0d70*/  ISETP.GT.U32.AND P6, PT, R2.reuse, R13, PT ;  /* 0x0000000d0200720c */ /* 0x040fe20003fc4070 */
[----:B------:R-:W-:Y:S01]  /*0d80*/  @!P3 IMAD.IADD R9, R9, 0x1, -R2 ;  /* 0x000000010909b824 */ /* 0x000fe200078e0a02 */
[C---:B------:R-:W-:Y:S01]  /*0d90*/  ISETP.GT.U32.AND P3, PT, R2.reuse, R19, PT ;  /* 0x000000130200720c */ /* 0x040fe20003f64070 */
[----:B------:R-:W-:-:S02]  /*0da0*/  IMAD R29, R2, R10, R29 ;  /* 0x0000000a021d7224 */ /* 0x000fc400078e021d */
[----:B------:R-:W-:Y:S01]  /*0db0*/  VIADD R10, R20, 0xc ;  /* 0x0000000c140a7836 */ /* 0x000fe20000000000 */
[----:B------:R-:W-:Y:S01]  /*0dc0*/  LOP3.LUT R20, R22, 0x18, RZ, 0xfc, !PT ;  /* 0x0000001816147812 */ /* 0x000fe200078efcff */
[--C-:B------:R-:W-:Y:S01]  /*0dd0*/  @!P4 IMAD.IADD R11, R11, 0x1, -R2.reuse ;  /* 0x000000010b0bc824 */ /* 0x100fe200078e0a02 */
[----:B------:R-:W-:Y:S01]  /*0de0*/  ISETP.GT.U32.AND P4, PT, R2, R21, PT ;  /* 0x000000150200720c */ /* 0x000fe20003f84070 */
[----:B------:R-:W-:Y:S01]  /*0df0*/  IMAD.HI.U32 R6, R4, R31, RZ ;  /* 0x0000001f04067227 */ /* 0x000fe200078e00ff */
[----:B------:R-:W-:Y:S02]  /*0e00*/  IABS R33, R20 ;  /* 0x0000001400217213 */ /* 0x000fe40000000000 */
[----:B------:R-:W-:Y:S01]  /*0e10*/  IABS R39, R10 ;  /* 0x0000000a00277213 */ /* 0x000fe20000000000 */
[--C-:B------:R-:W-:Y:S01]  /*0e20*/  @!P6 IMAD.IADD R13, R13, 0x1, -R2.reuse ;  /* 0x000000010d0de824 */ /* 0x100fe200078e0a02 */
[----:B------:R-:W-:Y:S01]  /*0e30*/  ISETP.GT.U32.AND P6, PT, R2, R29, PT ;  /* 0x0000001d0200720c */ /* 0x000fe20003fc4070 */
[----:B------:R-:W-:-:S02]  /*0e40*/  @!P3 IMAD.IADD R19, R19, 0x1, -R2 ;  /* 0x000000011313b824 */ /* 0x000fc400078e0a02 */
[----:B------:R-:W-:Y:S01]  /*0e50*/  IMAD.HI.U32 R8, R4, R33, RZ ;  /* 0x0000002104087227 */ /* 0x000fe200078e00ff */
[----:B------:R-:W-:-:S03]  /*0e60*/  ISETP.GT.U32.AND P3, PT, R2, R13, PT ;  /* 0x0000000d0200720c */ /* 0x000fc60003f64070 */
[----:B------:R-:W-:Y:S01]  /*0e70*/  @!P4 IMAD.IADD R21, R21, 0x1, -R2 ;  /* 0x000000011515c824 */ /* 0x000fe200078e0a02 */
[C---:B------:R-:W-:Y:S01]  /*0e80*/  ISETP.GT.U32.AND P4, PT, R2.reuse, R19, PT ;  /* 0x000000130200720c */ /* 0x040fe20003f84070 */
[----:B------:R-:W-:Y:S02]  /*0e90*/  IMAD.MOV R8, RZ, RZ, -R8 ;  /* 0x000000ffff087224 */ /* 0x000fe400078e0a08 */
[----:B------:R-:W-:Y:S02]  /*0ea0*/  IMAD.MOV R6, RZ, RZ, -R6 ;  /* 0x000000ffff067224 */ /* 0x000fe400078e0a06 */
[----:B------:R-:W-:Y:S02]  /*0eb0*/  IMAD R33, R2, R8, R33 ;  /* 0x0000000802217224 */ /* 0x000fe400078e0221 */
[----:B------:R-:W-:Y:S02]  /*0ec0*/  @!P6 IMAD.IADD R29, R29, 0x1, -R2 ;  /* 0x000000011d1de824 */ /* 0x000fe400078e0a02 */
[----:B------:R-:W-:-:S03]  /*0ed0*/  IMAD.HI.U32 R8, R4, R37, RZ ;  /* 0x0000002504087227 */ /* 0x000fc600078e00ff */
[C---:B------:R-:W-:Y:S01]  /*0ee0*/  ISETP.GT.U32.AND P6, PT, R2.reuse, R29, PT ;  /* 0x0000001d0200720c */ /* 0x040fe20003fc4070 */
[----:B------:R-:W-:Y:S01]  /*0ef0*/  @!P4 IMAD.IADD R19, R19, 0x1, -R2 ;  /* 0x000000011313c824 */ /* 0x000fe200078e0a02 */
[----:B------:R-:W-:Y:S01]  /*0f00*/  ISETP.GT.U32.AND P4, PT, R2, R33, PT ;  /* 0x000000210200720c */ /* 0x000fe20003f84070 */
[----:B------:R-:W-:-:S04]  /*0f10*/  IMAD.HI.U32 R12, R4, R39, RZ ;  /* 0x00000027040c7227 */ /* 0x000fc800078e00ff */
[----:B------:R-:W-:Y:S01]  /*0f20*/  @!P5 IMAD.MOV R9, RZ, RZ, -R9 ;  /* 0x000000ffff09d224 */ /* 0x000fe200078e0a09 */
[C---:B------:R-:W-:Y:S01]  /*0f30*/  ISETP.GT.U32.AND P5, PT, R2.reuse, R21, PT ;  /* 0x000000150200720c */ /* 0x040fe20003fa4070 */
[----:B------:R-:W-:Y:S02]  /*0f40*/  IMAD R31, R2, R6, R31 ;  /* 0x00000006021f7224 */ /* 0x000fe400078e021f */
[----:B------:R-:W-:Y:S02]  /*0f50*/  IMAD.MOV R8, RZ, RZ, -R8 ;  /* 0x000000ffff087224 */ /* 0x000fe400078e0a08 */
[----:B------:R-:W-:Y:S02]  /*0f60*/  IMAD.MOV R12, RZ, RZ, -R12 ;  /* 0x000000ffff0c7224 */ /* 0x000fe400078e0a0c */
[----:B------:R-:W-:-:S04]  /*0f70*/  IMAD.HI.U32 R6, R4, R35, RZ ;  /* 0x0000002304067227 */ /* 0x000fc800078e00ff */
[C---:B------:R-:W-:Y:S02]  /*0f80*/  IMAD R37, R2.reuse, R8, R37 ;  /* 0x0000000802257224 */ /* 0x040fe400078e0225 */
[----:B------:R-:W-:Y:S01]  /*0f90*/  IMAD R39, R2, R12, R39 ;  /* 0x0000000c02277224 */ /* 0x000fe200078e0227 */
[----:B------:R-:W-:Y:S01]  /*0fa0*/  LOP3.LUT R12, R22, 0x4, RZ, 0xfc, !PT ;  /* 0x00000004160c7812 */ /* 0x000fe200078efcff */
[----:B------:R-:W-:Y:S02]  /*0fb0*/  IMAD.MOV R6, RZ, RZ, -R6 ;  /* 0x000000ffff067224 */ /* 0x000fe400078e0a06 */
[--C-:B------:R-:W-:Y:S01]  /*0fc0*/  @!P3 IMAD.IADD R13, R13, 0x1, -R2.reuse ;  /* 0x000000010d0db824 */ /* 0x100fe200078e0a02 */
[C---:B------:R-:W-:Y:S01]  /*0fd0*/  ISETP.GT.U32.AND P3, PT, R2.reuse, R31, PT ;  /* 0x0000001f0200720c */ /* 0x040fe20003f64070 */
[--C-:B------:R-:W-:Y:S01]  /*0fe0*/  @!P6 IMAD.IADD R29, R29, 0x1, -R2.reuse ;  /* 0x000000011d1de824 */ /* 0x100fe200078e0a02 */
[C---:B------:R-:W-:Y:S01]  /*0ff0*/  ISETP.GT.U32.AND P6, PT, R2.reuse, R37, PT ;  /* 0x000000250200720c */ /* 0x040fe20003fc4070 */
[--C-:B------:R-:W-:Y:S01]  /*1000*/  @!P4 IMAD.IADD R33, R33, 0x1, -R2.reuse ;  /* 0x000000012121c824 */ /* 0x100fe200078e0a02 */
[C---:B------:R-:W-:Y:S01]  /*1010*/  ISETP.GT.U32.AND P4, PT, R2.reuse, R39, PT ;  /* 0x000000270200720c */ /* 0x040fe20003f84070 */
[----:B------:R-:W-:Y:S01]  /*1020*/  IMAD R35, R2, R6, R35 ;  /* 0x0000000602237224 */ /* 0x000fe200078e0223 */
[----:B------:R-:W-:Y:S01]  /*1030*/  IABS R43, R12 ;  /* 0x0000000c002b7213 */ /* 0x000fe20000000000 */
[----:B------:R-:W-:-:S02]  /*1040*/  @!P5 IMAD.IADD R21, R21, 0x1, -R2 ;  /* 0x000000011515d824 */ /* 0x000fc400078e0a02 */
[----:B------:R-:W-:Y:S01]  /*1050*/  IMAD.HI.U32 R6, R4, R41, RZ ;  /* 0x0000002904067227 */ /* 0x000fe200078e00ff */
[----:B------:R-:W-:-:S03]  /*1060*/  ISETP.GT.U32.AND P5, PT, R2, R35, PT ;  /* 0x000000230200720c */ /* 0x000fc60003fa4070 */
[--C-:B------:R-:W-:Y:S01]  /*1070*/  @!P3 IMAD.IADD R31, R31, 0x1, -R2.reuse ;  /* 0x000000011f1fb824 */ /* 0x100fe200078e0a02 */
[----:B------:R-:W-:Y:S01]  /*1080*/  ISETP.GE.AND P3, PT, R22, RZ, PT ;  /* 0x000000ff1600720c */ /* 0x000fe20003f66270 */
[--C-:B------:R-:W-:Y:S01]  /*1090*/  @!P6 IMAD.IADD R37, R37, 0x1, -R2.reuse ;  /* 0x000000012525e824 */ /* 0x100fe200078e0a02 */
[----:B------:R-:W-:Y:S01]  /*10a0*/  ISETP.GE.AND P6, PT, R26, RZ, PT ;  /* 0x000000ff1a00720c */ /* 0x000fe20003fc6270 */
[----:B------:R-:W-:Y:S01]  /*10b0*/  @!P4 IMAD.IADD R39, R39, 0x1, -R2 ;  /* 0x000000012727c824 */ /* 0x000fe200078e0a02 */
[----:B------:R-:W-:Y:S01]  /*10c0*/  SHF.R.S32.HI R26, RZ, 0x1, R0 ;  /* 0x00000001ff1a7819 */ /* 0x000fe20000011400 */
[----:B------:R-:W-:Y:S01]  /*10d0*/  @!P1 IMAD.MOV R13, RZ, RZ, -R13 ;  /* 0x000000ffff0d9224 */ /* 0x000fe200078e0a0d */
[C---:B------:R-:W-:Y:S01]  /*10e0*/  ISETP.GT.U32.AND P1, PT, R2.reuse, R33, PT ;  /* 0x000000210200720c */ /* 0x040fe20003f24070 */
[----:B------:R-:W-:Y:S01]  /*10f0*/  IMAD.MOV R8, RZ, RZ, -R6 ;  /* 0x000000ffff087224 */ /* 0x000fe200078e0a06 */
[----:B------:R-:W-:Y:S01]  /*1100*/  ISETP.GT.U32.AND P4, PT, R2, R39, PT ;  /* 0x000000270200720c */ /* 0x000fe20003f84070 */
[----:B------:R-:W-:Y:S01]  /*1110*/  IMAD.HI.U32 R6, R4, R43, RZ ;  /* 0x0000002b04067227 */ /* 0x000fe200078e00ff */
[----:B------:R-:W-:-:S03]  /*1120*/  SGXT R26, R26, 0x1 ;  /* 0x000000011a1a781a */ /* 0x000fc60000000200 */
[----:B------:R-:W-:Y:S01]  /*1130*/  @!P2 IMAD.MOV R11, RZ, RZ, -R11 ;  /* 0x000000ffff0ba224 */ /* 0x000fe200078e0a0b */
[----:B------:R-:W-:Y:S01]  /*1140*/  ISETP.GT.U32.AND P2, PT, R2, R31, PT ;  /* 0x0000001f0200720c */ /* 0x000fe20003f44070 */
[----:B------:R-:W-:Y:S01]  /*1150*/  @!P5 IMAD.IADD R35, R35, 0x1, -R2 ;  /* 0x000000012323d824 */ /* 0x000fe200078e0a02 */
[----:B------:R-:W-:Y:S01]  /*1160*/  ISETP.GE.AND P5, PT, R14, RZ, PT ;  /* 0x000000ff0e00720c */ /* 0x000fe20003fa6270 */
[----:B------:R-:W-:-:S04]  /*1170*/  IMAD.HI.U32 R4, R4, R45, RZ ;  /* 0x0000002d04047227 */ /* 0x000fc800078e00ff */
[----:B------:R-:W-:Y:S02]  /*1180*/  IMAD.MOV R6, RZ, RZ, -R6 ;  /* 0x000000ffff067224 */ /* 0x000fe400078e0a06 */
[----:B------:R-:W-:Y:S01]  /*1190*/  @!P0 IMAD.MOV R19, RZ, RZ, -R19 ;  /* 0x000000ffff138224 */ /* 0x000fe200078e0a13 */
[C---:B------:R-:W-:Y:S01]  /*11a0*/  ISETP.GT.U32.AND P0, PT, R2.reuse, R35, PT ;  /* 0x000000230200720c */ /* 0x040fe20003f04070 */
[C---:B------:R-:W-:Y:S02]  /*11b0*/  IMAD R41, R2.reuse, R8, R41 ;  /* 0x0000000802297224 */ /* 0x040fe400078e0229 */
[C---:B------:R-:W-:Y:S02]  /*11c0*/  IMAD R43, R2.reuse, R6, R43 ;  /* 0x00000006022b7224 */ /* 0x040fe400078e022b */
[----:B------:R-:W-:Y:S02]  /*11d0*/  IMAD.MOV R4, RZ, RZ, -R4 ;  /* 0x000000ffff047224 */ /* 0x000fe400078e0a04 */
[----:B------:R-:W-:Y:S01]  /*11e0*/  @!P6 IMAD.MOV R29, RZ, RZ, -R29 ;  /* 0x000000ffff1de224 */ /* 0x000fe200078e0a1d */
[C---:B------:R-:W-:Y:S01]  /*11f0*/  ISETP.GT.U32.AND P6, PT, R2.reuse, R41, PT ;  /* 0x000000290200720c */ /* 0x040fe20003fc4070 */
[----:B------:R-:W-:-:S02]  /*1200*/  IMAD R45, R2, R4, R45 ;  /* 0x00000004022d7224 */ /* 0x000fc400078e022d */
[--C-:B------:R-:W-:Y:S01]  /*1210*/  @!P1 IMAD.IADD R33, R33, 0x1, -R2.reuse ;  /* 0x0000000121219824 */ /* 0x100fe200078e0a02 */
[----:B------:R-:W-:Y:S01]  /*1220*/  ISETP.GT.U32.AND P1, PT, R2, R43, PT ;  /* 0x0000002b0200720c */ /* 0x000fe20003f24070 */
[--C-:B------:R-:W-:Y:S01]  /*1230*/  @!P2 IMAD.IADD R31, R31, 0x1, -R2.reuse ;  /* 0x000000011f1fa824 */ /* 0x100fe200078e0a02 */
[----:B------:R-:W-:Y:S01]  /*1240*/  ISETP.GE.AND P2, PT, R28, RZ, PT ;  /* 0x000000ff1c00720c */ /* 0x000fe20003f46270 */
[--C-:B------:R-:W-:Y:S01]  /*1250*/  @!P4 IMAD.IADD R39, R39, 0x1, -R2.reuse ;  /* 0x000000012727c824 */ /* 0x100fe200078e0a02 */
[----:B------:R-:W-:Y:S01]  /*1260*/  ISETP.GT.U32.AND P4, PT, R2, R45, PT ;  /* 0x0000002d0200720c */ /* 0x000fe20003f84070 */
[--C-:B------:R-:W-:Y:S01]  /*1270*/  @!P0 IMAD.IADD R35, R35, 0x1, -R2.reuse ;  /* 0x0000000123238824 */ /* 0x100fe200078e0a02 */
[----:B------:R-:W-:Y:S01]  /*1280*/  ISETP.GE.AND P0, PT, R20, RZ, PT ;  /* 0x000000ff1400720c */ /* 0x000fe20003f06270 */
[----:B------:R-:W-:Y:S01]  /*1290*/  @!P5 IMAD.MOV R21, RZ, RZ, -R21 ;  /* 0x000000ffff15d224 */ /* 0x000fe200078e0a15 */
[----:B------:R-:W-:Y:S01]  /*12a0*/  ISETP.GT.U32.AND P5, PT, R2, R37, PT ;  /* 0x000000250200720c */ /* 0x000fe20003fa4070 */
[----:B------:R-:W-:Y:S01]  /*12b0*/  @!P6 IMAD.IADD R41, R41, 0x1, -R2 ;  /* 0x000000012929e824 */ /* 0x000fe200078e0a02 */
[----:B------:R-:W-:Y:S01]  /*12c0*/  ISETP.GE.AND P6, PT, R32, RZ, PT ;  /* 0x000000ff2000720c */ /* 0x000fe20003fc6270 */
[----:B------:R-:W-:-:S02]  /*12d0*/  IMAD.SHL.U32 R4, R0, 0x10, RZ ;  /* 0x0000001000047824 */ /* 0x000fc400078e00ff */
[--C-:B------:R-:W-:Y:S01]  /*12e0*/  @!P1 IMAD.IADD R43, R43, 0x1, -R2.reuse ;  /* 0x000000012b2b9824 */ /* 0x100fe200078e0a02 */
[----:B------:R-:W-:Y:S01]  /*12f0*/  ISETP.GE.AND P1, PT, R10, RZ, PT ;  /* 0x000000ff0a00720c */ /* 0x000fe20003f26270 */
[----:B------:R-:W-:Y:S01]  /*1300*/  @!P2 IMAD.MOV R31, RZ, RZ, -R31 ;  /* 0x000000ffff1fa224 */ /* 0x000fe200078e0a1f */
[C---:B------:R-:W-:Y:S01]  /*1310*/  ISETP.GT.U32.AND P2, PT, R2.reuse, R41, PT ;  /* 0x000000290200720c */ /* 0x040fe20003f44070 */
[--C-:B------:R-:W-:Y:S01]  /*1320*/  @!P4 IMAD.IADD R45, R45, 0x1, -R2.reuse ;  /* 0x000000012d2dc824 */ /* 0x100fe200078e0a02 */
[----:B------:R-:W-:Y:S01]  /*1330*/  ISETP.GT.U32.AND P4, PT, R2, R43, PT ;  /* 0x0000002b0200720c */ /* 0x000fe20003f84070 */
[----:B------:R-:W-:Y:S01]  /*1340*/  @!P0 IMAD.MOV R33, RZ, RZ, -R33 ;  /* 0x000000ffff218224 */ /* 0x000fe200078e0a21 */
[----:B------:R-:W-:Y:S01]  /*1350*/  LOP3.LUT R4, R4, 0xe00, RZ, 0xc0, !PT ;  /* 0x00000e0004047812 */ /* 0x000fe200078ec0ff */
[----:B------:R-:W-:Y:S01]  /*1360*/  @!P5 IMAD.IADD R37, R37, 0x1, -R2 ;  /* 0x000000012525d824 */ /* 0x000fe200078e0a02 */
[----:B------:R-:W-:Y:S01]  /*1370*/  ISETP.GT.U32.AND P0, PT, R2, R45, PT ;  /* 0x0000002d0200720c */ /* 0x000fe20003f04070 */
[----:B------:R-:W-:Y:S01]  /*1380*/  IMAD.SHL.U32 R6, R0, 0x2, RZ ;  /* 0x0000000200067824 */ /* 0x000fe200078e00ff */
[----:B------:R-:W-:Y:S01]  /*1390*/  ISETP.GE.AND P5, PT, R30, RZ, PT ;  /* 0x000000ff1e00720c */ /* 0x000fe20003fa6270 */
[----:B------:R-:W-:Y:S01]  /*13a0*/  @!P6 IMAD.MOV R37, RZ, RZ, -R37 ;  /* 0x000000ffff25e224 */ /* 0x000fe200078e0a25 */
[----:B------:R-:W-:Y:S01]  /*13b0*/  LOP3.LUT R49, R4, 0x30, R47, 0xf8, !PT ;  /* 0x0000003004317812 */ /* 0x000fe200078ef82f */
[----:B------:R-:W-:Y:S01]  /*13c0*/  @!P1 IMAD.MOV R39, RZ, RZ, -R39 ;  /* 0x000000ffff279224 */ /* 0x000fe200078e0a27 */
[----:B------:R-:W-:Y:S01]  /*13d0*/  SHF.R.U32.HI R4, RZ, 0x2, R0 ;  /* 0x00000002ff047819 */ /* 0x000fe20000011600 */
[--C-:B------:R-:W-:Y:S01]  /*13e0*/  @!P2 IMAD.IADD R41, R41, 0x1, -R2.reuse ;  /* 0x000000012929a824 */ /* 0x100fe200078e0a02 */
[----:B------:R-:W-:Y:S01]  /*13f0*/  ISETP.GE.AND P2, PT, R34, RZ, PT ;  /* 0x000000ff2200720c */ /* 0x000fe20003f46270 */
[--C-:B------:R-:W-:Y:S01]  /*1400*/  @!P4 IMAD.IADD R43, R43, 0x1, -R2.reuse ;  /* 0x000000012b2bc824 */ /* 0x100fe200078e0a02 */
[----:B------:R-:W-:Y:S01]  /*1410*/  ISETP.GE.AND P4, PT, R12, RZ, PT ;  /* 0x000000ff0c00720c */ /* 0x000fe20003f86270 */
[----:B------:R-:W-:Y:S01]  /*1420*/  IMAD.SHL.U32 R47, R0, 0x40, RZ ;  /* 0x00000040002f7824 */ /* 0x000fe200078e00ff */
[----:B------:R-:W-:Y:S01]  /*1430*/  SGXT.U32 R4, R4, 0x3 ;  /* 0x000000030404781a */ /* 0x000fe20000000000 */
[----:B------:R-:W-:Y:S01]  /*1440*/  @!P0 IMAD.IADD R45, R45, 0x1, -R2 ;  /* 0x000000012d2d8824 */ /* 0x000fe200078e0a02 */
[----:B------:R-:W-:Y:S01]  /*1450*/  ISETP.NE.AND P0, PT, R15, RZ, PT ;  /* 0x000000ff0f00720c */ /* 0x000fe20003f05270 */
[----:B------:R-:W-:Y:S01]  /*1460*/  @!P5 IMAD.MOV R35, RZ, RZ, -R35 ;  /* 0x000000ffff23d224 */ /* 0x000fe200078e0a23 */
[----:B------:R-:W-:Y:S01]  /*1470*/  LOP3.LUT R2, RZ, R15, RZ, 0x33, !PT ;  /* 0x0000000fff027212 */ /* 0x000fe200078e33ff */
[----:B------:R-:W-:Y:S01]  /*1480*/  @!P3 IMAD.MOV R45, RZ, RZ, -R45 ;  /* 0x000000ffff2db224 */ /* 0x000fe200078e0a2d */
[----:B------:R-:W-:-:S02]  /*1490*/  LOP3.LUT R51, R49, 0x30, R6, 0x78, !PT ;  /* 0x0000003031337812 */ /* 0x000fc400078e7806 */
[C---:B------:R-:W-:Y:S01]  /*14a0*/  SEL R7, R2.reuse, R7, !P0 ;  /* 0x0000000702077207 */ /* 0x040fe20004000000 */
[----:B------:R-:W-:Y:S01]  /*14b0*/  @!P2 IMAD.MOV R41, RZ, RZ, -R41 ;  /* 0x000000ffff29a224 */ /* 0x000fe200078e0a29 */
[C---:B------:R-:W-:Y:S01]  /*14c0*/  SEL R9, R2.reuse, R9, !P0 ;  /* 0x0000000902097207 */ /* 0x040fe20004000000 */
[----:B------:R-:W-:Y:S01]  /*14d0*/  @!P4 IMAD.MOV R43, RZ, RZ, -R43 ;  /* 0x000000ffff2bc224 */ /* 0x000fe200078e0a2b */
[C---:B------:R-:W-:Y:S01]  /*14e0*/  SEL R29, R2.reuse, R29, !P0 ;  /* 0x0000001d021d7207 */ /* 0x040fe20004000000 */
[----:B------:R-:W-:Y:S01]  /*14f0*/  IMAD R7, R7, UR5, RZ ;  /* 0x0000000507077c24 */ /* 0x000fe2000f8e02ff */
        /* <DEDUP_REMOVED lines=8> */
[----:B------:R-:W-:Y:S01]  /*1580*/  LOP3.LUT R28, R47, 0x1c0, RZ, 0xc0, !PT ;  /* 0x000001c02f1c7812 */ /* 0x000fe200078ec0ff */
[----:B------:R-:W-:Y:S01]  /*1590*/  IMAD R40, R33, UR5, RZ ;  /* 0x0000000521287c24 */ /* 0x000fe2000f8e02ff */
[C---:B------:R-:W-:Y:S01]  /*15a0*/  SEL R5, R2.reuse, R5, !P0 ;  /* 0x0000000502057207 */ /* 0x040fe20004000000 */
[----:B------:R-:W-:Y:S01]  /*15b0*/  IMAD R46, R39, UR5, RZ ;  /* 0x00000005272e7c24 */ /* 0x000fe2000f8e02ff */
[----:B------:R-:W-:-:S02]  /*15c0*/  SEL R11, R2, R11, !P0 ;  /* 0x0000000b020b7207 */ /* 0x000fc40004000000 */
        /* <DEDUP_REMOVED lines=12> */
[----:B------:R-:W-:Y:S01]  /*1690*/  SEL R2, R2, R45, !P0 ;  /* 0x0000002d02027207 */ /* 0x000fe20004000000 */
[----:B------:R-:W-:Y:S01]  /*16a0*/  IMAD R48, R41, UR5, RZ ;  /* 0x0000000529307c24 */ /* 0x000fe2000f8e02ff */
[----:B------:R-:W-:Y:S01]  /*16b0*/  SHF.R.S32.HI R37, RZ, 0x1f, R7 ;  /* 0x0000001fff257819 */ /* 0x000fe20000011407 */
[----:B------:R-:W-:Y:S01]  /*16c0*/  IMAD R50, R43, UR5, RZ ;  /* 0x000000052b327c24 */ /* 0x000fe2000f8e02ff */
[----:B------:R-:W-:Y:S01]  /*16d0*/  IADD3 R29, P2, R7, UR12, RZ ;  /* 0x0000000c071d7c10 */ /* 0x000fe2000ff5e0ff */
[----:B------:R-:W-:Y:S01]  /*16e0*/  IMAD R2, R2, UR5, RZ ;  /* 0x0000000502027c24 */ /* 0x000fe2000f8e02ff */
[----:B------:R-:W-:Y:S01]  /*16f0*/  LOP3.LUT R49, R4, 0x40, R47, 0xf8, !PT ;  /* 0x0000004004317812 */ /* 0x000fe200078ef82f */
[----:B------:R-:W-:Y:S01]  /*1700*/  ULDC UR5, c[0x0][0x23c] ;  /* 0x00008f0000057ab9 */ /* 0x000fe20000000800 */
[----:B------:R-:W-:Y:S01]  /*1710*/  IADD3 R28, R51, UR4, R28 ;  /* 0x00000004331c7c10 */ /* 0x000fe2000fffe01c */
[----:B------:R-:W0:Y:S01]  /*1720*/  LDC R4, c[0x0][0x238] ;  /* 0x00008e00ff047b82 */ /* 0x000e220000000800 */
[----:B------:R-:W-:Y:S01]  /*1730*/  SHF.R.S32.HI R39, RZ, 0x1f, R9 ;  /* 0x0000001fff277819 */ /* 0x000fe20000011409 */
[----:B------:R-:W-:Y:S01]  /*1740*/  IMAD R67, R67, UR5, RZ ;  /* 0x0000000543437c24 */ /* 0x000fe2000f8e02ff */
[----:B------:R-:W-:-:S02]  /*1750*/  IADD3 R30, P1, R9, UR12, RZ ;  /* 0x0000000c091e7c10 */ /* 0x000fc4000ff3e0ff */
[----:B------:R-:W-:Y:S02]  /*1760*/  CS2R R8, SRZ ;  /* 0x0000000000087805 */ /* 0x000fe4000001ff00 */
[----:B------:R-:W-:Y:S01]  /*1770*/  SHF.R.S32.HI R51, RZ, 0x1f, R38 ;  /* 0x0000001fff337819 */ /* 0x000fe20000011426 */
[----:B------:R-:W-:Y:S01]  /*1780*/  USHF.L.U32 UR8, UR5, 0x6, URZ ;  /* 0x0000000605087899 */ /* 0x000fe2000800063f */
[----:B------:R-:W-:Y:S02]  /*1790*/  IADD3.X R37, R37, UR13, RZ, P2, !PT ;  /* 0x0000000d25257c10 */ /* 0x000fe400097fe4ff */
[----:B------:R-:W-:Y:S01]  /*17a0*/  IADD3 R38, P2, R38, UR12, RZ ;  /* 0x0000000c26267c10 */ /* 0x000fe2000ff5e0ff */
[----:B------:R-:W-:Y:S01]  /*17b0*/  ULDC UR5, c[0x0][0x230] ;  /* 0x00008c0000057ab9 */ /* 0x000fe20000000800 */
[----:B------:R-:W-:Y:S02]  /*17c0*/  SHF.R.S32.HI R53, RZ, 0x1f, R40 ;  /* 0x0000001fff357819 */ /* 0x000fe40000011428 */
[----:B------:R-:W-:-:S02]  /*17d0*/  IADD3.X R39, R39, UR13, RZ, P1, !PT ;  /* 0x0000000d27277c10 */ /* 0x000fc40008ffe4ff */
[----:B------:R-:W-:Y:S02]  /*17e0*/  IADD3 R40, P1, R40, UR12, RZ ;  /* 0x0000000c28287c10 */ /* 0x000fe4000ff3e0ff */
[----:B------:R-:W-:Y:S02]  /*17f0*/  IADD3.X R51, R51, UR13, RZ, P2, !PT ;  /* 0x0000000d33337c10 */ /* 0x000fe400097fe4ff */
[----:B------:R-:W-:Y:S02]  /*1800*/  SHF.R.S32.HI R65, RZ, 0x1f, R2 ;  /* 0x0000001fff417819 */ /* 0x000fe40000011402 */
[----:B------:R-:W-:Y:S02]  /*1810*/  IADD3 R52, P2, R2, UR12, RZ ;  /* 0x0000000c02347c10 */ /* 0x000fe4000ff5e0ff */
[----:B------:R-:W-:Y:S01]  /*1820*/  SHF.R.S32.HI R2, RZ, 0x7, R0 ;  /* 0x00000007ff027819 */ /* 0x000fe20000011400 */
[-C--:B0-----:R-:W-:Y:S01]  /*1830*/  IMAD R69, R69, R4.reuse, RZ ;  /* 0x0000000445457224 */ /* 0x081fe200078e02ff */
[----:B------:R-:W-:Y:S01]  /*1840*/  SHF.R.S32.HI R35, RZ, 0x1f, R5 ;  /* 0x0000001fff237819 */ /* 0x000fe20000011405 */
[-C--:B------:R-:W-:Y:S01]  /*1850*/  IMAD R71, R71, R4.reuse, RZ ;  /* 0x0000000447477224 */ /* 0x080fe200078e02ff */
[----:B------:R-:W-:Y:S01]  /*1860*/  IADD3 R19, P3, R5, UR12, RZ ;  /* 0x0000000c05137c10 */ /* 0x000fe2000ff7e0ff */
[----:B------:R-:W-:Y:S01]  /*1870*/  IMAD.SHL.U32 R73, R4, 0x40, RZ ;  /* 0x0000004004497824 */ /* 0x000fe200078e00ff */
[----:B------:R-:W-:Y:S01]  /*1880*/  IADD3.X R53, R53, UR13, RZ, P1, !PT ;  /* 0x0000000d35357c10 */ /* 0x000fe20008ffe4ff */
[-C--:B------:R-:W-:Y:S01]  /*1890*/  IMAD R75, R23, R4.reuse, RZ ;  /* 0x00000004174b7224 */ /* 0x080fe200078e02ff */
[----:B------:R-:W-:Y:S01]  /*18a0*/  IADD3 R54, P1, R3, UR10, RZ ;  /* 0x0000000a03367c10 */ /* 0x000fe2000ff3e0ff */
[----:B------:R-:W-:Y:S01]  /*18b0*/  IMAD R77, R24, R4, RZ ;  /* 0x00000004184d7224 */ /* 0x000fe200078e02ff */
[----:B------:R-:W-:-:S02]  /*18c0*/  SGXT R2, R2, 0x1 ;  /* 0x000000010202781a */ /* 0x000fc40000000200 */
[----:B------:R-:W-:Y:S02]  /*18d0*/  LOP3.LUT R26, R49, 0x88, R26, 0xf8, !PT ;  /* 0x00000088311a7812 */ /* 0x000fe400078ef81a */
[----:B------:R-:W-:Y:S02]  /*18e0*/  SHF.R.S32.HI R49, RZ, 0x1f, R36 ;  /* 0x0000001fff317819 */ /* 0x000fe40000011424 */
[----:B------:R-:W-:Y:S02]  /*18f0*/  IADD3.X R35, R35, UR13, RZ, P3, !PT ;  /* 0x0000000d23237c10 */ /* 0x000fe40009ffe4ff */
[----:B------:R-:W-:Y:S02]  /*1900*/  SHF.R.S32.HI R41, RZ, 0x1f, R11 ;  /* 0x0000001fff297819 */ /* 0x000fe4000001140b */
[----:B------:R-:W-:Y:S02]  /*1910*/  IADD3 R31, P0, R11, UR12, RZ ;  /* 0x0000000c0b1f7c10 */ /* 0x000fe4000ff1e0ff */
[----:B------:R-:W-:-:S02]  /*1920*/  CS2R R10, SRZ ;  /* 0x00000000000a7805 */ /* 0x000fc4000001ff00 */
[----:B------:R-:W-:Y:S02]  /*1930*/  SHF.R.S32.HI R43, RZ, 0x1f, R13 ;  /* 0x0000001fff2b7819 */ /* 0x000fe4000001140d */
[----:B------:R-:W-:Y:S02]  /*1940*/  IADD3 R32, P4, R13, UR12, RZ ;  /* 0x0000000c0d207c10 */ /* 0x000fe4000ff9e0ff */
[----:B------:R-:W-:Y:S02]  /*1950*/  SHF.R.S32.HI R45, RZ, 0x1f, R6 ;  /* 0x0000001fff2d7819 */ /* 0x000fe40000011406 */
[----:B------:R-:W-:Y:S02]  /*1960*/  IADD3 R33, P6, R6, UR12, RZ ;  /* 0x0000000c06217c10 */ /* 0x000fe4000ffde0ff */
[----:B------:R-:W-:Y:S02]  /*1970*/  SHF.R.S32.HI R47, RZ, 0x1f, R21 ;  /* 0x0000001fff2f7819 */ /* 0x000fe40000011415 */
[----:B------:R-:W-:-:S02]  /*1980*/  IADD3 R34, P5, R21, UR12, RZ ;  /* 0x0000000c15227c10 */ /* 0x000fc4000ffbe0ff */
[----:B------:R-:W-:Y:S02]  /*1990*/  IADD3 R36, P3, R36, UR12, RZ ;  /* 0x0000000c24247c10 */ /* 0x000fe4000ff7e0ff */
[----:B------:R-:W-:Y:S02]  /*19a0*/  LEA.HI.X.SX32 R56, R3, UR11, 0x1, P1 ;  /* 0x0000000b03387c11 */ /* 0x000fe400088f0eff */
[----:B------:R-:W-:Y:S02]  /*19b0*/  LOP3.LUT R3, R2, 0x90, RZ, 0xc0, !PT ;  /* 0x0000009002037812 */ /* 0x000fe400078ec0ff */
[----:B------:R-:W-:Y:S02]  /*19c0*/  SHF.R.S32.HI R55, RZ, 0x1f, R42 ;  /* 0x0000001fff377819 */ /* 0x000fe4000001142a */
[----:B------:R-:W-:Y:S02]  /*19d0*/  IADD3.X R41, R41, UR13, RZ, P0, !PT ;  /* 0x0000000d29297c10 */ /* 0x000fe400087fe4ff */
[----:B------:R-:W-:-:S02]  /*19e0*/  SHF.R.S32.HI R57, RZ, 0x1f, R44 ;  /* 0x0000001fff397819 */ /* 0x000fc4000001142c */
[----:B------:R-:W-:Y:S02]  /*19f0*/  IADD3.X R43, R43, UR13, RZ, P4, !PT ;  /* 0x0000000d2b2b7c10 */ /* 0x000fe4000a7fe4ff */
[----:B------:R-:W-:Y:S02]  /*1a00*/  SHF.R.S32.HI R59, RZ, 0x1f, R46 ;  /* 0x0000001fff3b7819 */ /* 0x000fe4000001142e */
[----:B------:R-:W-:Y:S02]  /*1a10*/  IADD3.X R45, R45, UR13, RZ, P6, !PT ;  /* 0x0000000d2d2d7c10 */ /* 0x000fe4000b7fe4ff */
[----:B------:R-:W-:Y:S02]  /*1a20*/  SHF.R.S32.HI R61, RZ, 0x1f, R48 ;  /* 0x0000001fff3d7819 */ /* 0x000fe40000011430 */
[----:B------:R-:W-:Y:S02]  /*1a30*/  IADD3.X R47, R47, UR13, RZ, P5, !PT ;  /* 0x0000000d2f2f7c10 */ /* 0x000fe4000affe4ff */
[----:B------:R-:W-:-:S02]  /*1a40*/  SHF.R.S32.HI R63, RZ, 0x1f, R50 ;  /* 0x0000001fff3f7819 */ /* 0x000fc40000011432 */
[----:B------:R-:W-:Y:S02]  /*1a50*/  IADD3.X R49, R49, UR13, RZ, P3, !PT ;  /* 0x0000000d31317c10 */ /* 0x000fe40009ffe4ff */
[----:B------:R-:W-:Y:S02]  /*1a60*/  IADD3 R42, P0, R42, UR12, RZ ;  /* 0x0000000c2a2a7c10 */ /* 0x000fe4000ff1e0ff */
[----:B------:R-:W-:Y:S02]  /*1a70*/  IADD3 R44, P4, R44, UR12, RZ ;  /* 0x0000000c2c2c7c10 */ /* 0x000fe4000ff9e0ff */
[----:B------:R-:W-:Y:S02]  /*1a80*/  IADD3 R46, P6, R46, UR12, RZ ;  /* 0x0000000c2e2e7c10 */ /* 0x000fe4000ffde0ff */
[----:B------:R-:W-:Y:S02]  /*1a90*/  IADD3 R48, P5, R48, UR12, RZ ;  /* 0x0000000c30307c10 */ /* 0x000fe4000ffbe0ff */
[----:B------:R-:W-:-:S02]  /*1aa0*/  IADD3 R50, P3, R50, UR12, RZ ;  /* 0x0000000c32327c10 */ /* 0x000fc4000ff7e0ff */
[----:B------:R-:W-:Y:S02]  /*1ab0*/  LOP3.LUT R21, R2, 0x88, RZ, 0xc0, !PT ;  /* 0x0000008802157812 */ /* 0x000fe400078ec0ff */
[----:B------:R-:W-:Y:S02]  /*1ac0*/  LOP3.LUT R60, R3, 0x7f, R0, 0x78, !PT ;  /* 0x0000007f033c7812 */ /* 0x000fe400078e7800 */
[----:B------:R-:W-:Y:S02]  /*1ad0*/  IADD3.X R55, R55, UR13, RZ, P0, !PT ;  /* 0x0000000d37377c10 */ /* 0x000fe400087fe4ff */
[----:B------:R-:W-:Y:S02]  /*1ae0*/  IADD3.X R57, R57, UR13, RZ, P4, !PT ;  /* 0x0000000d39397c10 */ /* 0x000fe4000a7fe4ff */
[----:B------:R-:W-:Y:S02]  /*1af0*/  IADD3.X R59, R59, UR13, RZ, P6, !PT ;  /* 0x0000000d3b3b7c10 */ /* 0x000fe4000b7fe4ff */
[----:B------:R-:W-:-:S02]  /*1b00*/  IADD3.X R61, R61, UR13, RZ, P5, !PT ;  /* 0x0000000d3d3d7c10 */ /* 0x000fc4000affe4ff */
[----:B------:R-:W-:Y:S02]  /*1b10*/  IADD3.X R63, R63, UR13, RZ, P3, !PT ;  /* 0x0000000d3f3f7c10 */ /* 0x000fe40009ffe4ff */
[----:B------:R-:W-:Y:S02]  /*1b20*/  IADD3.X R65, R65, UR13, RZ, P2, !PT ;  /* 0x0000000d41417c10 */ /* 0x000fe400097fe4ff */
[----:B------:R-:W-:Y:S02]  /*1b30*/  SHF.R.S32.HI R22, RZ, 0x1f, R67 ;  /* 0x0000001fff167819 */ /* 0x000fe40000011443 */
[----:B------:R-:W-:Y:S02]  /*1b40*/  LOP3.LUT R21, R21, 0x7f, R0, 0x78, !PT ;  /* 0x0000007f15157812 */ /* 0x000fe400078e7800 */
[----:B------:R-:W-:Y:S02]  /*1b50*/  LOP3.LUT R20, R26, 0x8, RZ, 0x3c, !PT ;  /* 0x000000081a147812 */ /* 0x000fe400078e3cff */
[----:B------:R-:W-:-:S07]  /*1b60*/  LOP3.LUT R58, R60, 0x20, RZ, 0x3c, !PT ;  /* 0x000000203c3a7812 */ /* 0x000fce00078e3cff */
.L_x_1:
[C---:B------:R-:W-:Y:S02]  /*1b70*/  ISETP.GE.AND P0, PT, R24.reuse, UR5, PT ;  /* 0x0000000518007c0c */ /* 0x040fe4000bf06270 */
[C---:B------:R-:W-:Y:S02]  /*1b80*/  IADD3 R12, P1, R77.reuse, R54, RZ ;  /* 0x000000364d0c7210 */ /* 0x040fe40007f3e0ff */
[C---:B------:R-:W-:Y:S02]  /*1b90*/  LOP3.LUT R2, R24.reuse, 0x10, RZ, 0xfc, !PT ;  /* 0x0000001018027812 */ /* 0x040fe400078efcff */
[----:B------:R-:W-:Y:S02]  /*1ba0*/  LOP3.LUT R3, R24, 0x20, RZ, 0xfc, !PT ;  /* 0x0000002018037812 */ /* 0x000fe400078efcff */
[----:B------:R-:W-:Y:S02]  /*1bb0*/  PRMT R14, RZ, 0x7610, R14 ;  /* 0x00007610ff0e7816 */ /* 0x000fe4000000000e */
[----:B------:R-:W-:-:S02]  /*1bc0*/  LEA.HI.X.SX32 R13, R77, R56, 0x1, P1 ;  /* 0x000000384d0d7211 */ /* 0x000fc400008f0eff */
[----:B------:R-:W-:Y:S02]  /*1bd0*/  ISETP.GE.AND P3, PT, R2, UR5, PT ;  /* 0x0000000502007c0c */ /* 0x000fe4000bf66270 */
[----:B------:R-:W-:Y:S01]  /*1be0*/  ISETP.GE.AND P4, PT, R3, UR5, PT ;  /* 0x0000000503007c0c */ /* 0x000fe2000bf86270 */
[----:B------:R0:W2:Y:S01]  /*1bf0*/  @!P0 LDG.E.U8 R14, desc[UR6][R12.64] ;  /* 0x000000060c0e8981 */ /* 0x0000a2000c1e1100 */
[----:B------:R-:W-:Y:S02]  /*1c00*/  ISETP.GE.AND P5, PT, R23, UR5, PT ;  /* 0x0000000517007c0c */ /* 0x000fe4000bfa6270 */
[-C--:B------:R-:W-:Y:S02]  /*1c10*/  IADD3 R2, P2, R71, R54.reuse, RZ ;  /* 0x0000003647027210 */ /* 0x080fe40007f5e0ff */
[-C--:B------:R-:W-:Y:S02]  /*1c20*/  IADD3 R4, P1, R69, R54.reuse, RZ ;  /* 0x0000003645047210 */ /* 0x080fe40007f3e0ff */
[----:B------:R-:W-:-:S02]  /*1c30*/  IADD3 R6, P0, R75, R54, RZ ;  /* 0x000000364b067210 */ /* 0x000fc40007f1e0ff */
[----:B------:R-:W-:Y:S02]  /*1c40*/  PRMT R64, RZ, 0x7610, R64 ;  /* 0x00007610ff407816 */ /* 0x000fe40000000040 */
[----:B------:R-:W-:Y:S02]  /*1c50*/  PRMT R66, RZ, 0x7610, R66 ;  /* 0x00007610ff427816 */ /* 0x000fe40000000042 */
[----:B------:R-:W-:Y:S02]  /*1c60*/  PRMT R68, RZ, 0x7610, R68 ;  /* 0x00007610ff447816 */ /* 0x000fe40000000044 */
[-C--:B------:R-:W-:Y:S02]  /*1c70*/  LEA.HI.X.SX32 R3, R71, R56.reuse, 0x1, P2 ;  /* 0x0000003847037211 */ /* 0x080fe400010f0eff */
[-C--:B------:R-:W-:Y:S02]  /*1c80*/  LEA.HI.X.SX32 R5, R69, R56.reuse, 0x1, P1 ;  /* 0x0000003845057211 */ /* 0x080fe400008f0eff */
[----:B------:R-:W-:Y:S01]  /*1c90*/  LEA.HI.X.SX32 R7, R75, R56, 0x1, P0 ;  /* 0x000000384b077211 */ /* 0x000fe200000f0eff */
[----:B------:R-:W3:Y:S04]  /*1ca0*/  @!P3 LDG.E.U8 R64, desc[UR6][R2.64] ;  /* 0x000000060240b981 */ /* 0x000ee8000c1e1100 */
[----:B------:R1:W4:Y:S04]  /*1cb0*/  @!P4 LDG.E.U8 R66, desc[UR6][R4.64] ;  /* 0x000000060442c981 */ /* 0x000328000c1e1100 */
[----:B------:R5:W4:Y:S01]  /*1cc0*/  @!P5 LDG.E.U8 R68, desc[UR6][R6.64] ;  /* 0x000000060644d981 */ /* 0x000b22000c1e1100 */
[----:B0-----:R-:W-:-:S02]  /*1cd0*/  LOP3.LUT R12, R0, 0x3f, RZ, 0xc0, !PT ;  /* 0x0000003f000c7812 */ /* 0x001fc400078ec0ff */
[----:B------:R-:W-:Y:S01]  /*1ce0*/  PRMT R89, RZ, 0x7610, R89 ;  /* 0x00007610ff597816 */ /* 0x000fe20000000059 */
[----:B------:R-:W-:Y:S01]  /*1cf0*/  BAR.SYNC.DEFER_BLOCKING 0x0 ;  /* 0x0000000000007b1d */ /* 0x000fe20000010000 */
[----:B------:R-:W-:Y:S02]  /*1d00*/  ISETP.GE.AND P0, PT, R12, UR5, PT ;  /* 0x000000050c007c0c */ /* 0x000fe4000bf06270 */
[C---:B------:R-:W-:Y:S02]  /*1d10*/  IADD3 R12, P1, R67.reuse, R29, RZ ;  /* 0x0000001d430c7210 */ /* 0x040fe40007f3e0ff */
[C---:B-1----:R-:W-:Y:S02]  /*1d20*/  IADD3 R4, P2, R67.reuse, R31, RZ ;  /* 0x0000001f43047210 */ /* 0x042fe40007f5e0ff */
[C---:B-----5:R-:W-:Y:S01]  /*1d30*/  IADD3 R6, P3, R67.reuse, R33, RZ ;  /* 0x0000002143067210 */ /* 0x060fe20007f7e0ff */
[C---:B------:R-:W-:Y:S01]  /*1d40*/  IMAD.X R13, R22.reuse, 0x1, R37, P1 ;  /* 0x00000001160d7824 */ /* 0x040fe200008e0625 */
[----:B------:R-:W-:Y:S01]  /*1d50*/  IADD3 R2, P1, R67, R30, RZ ;  /* 0x0000001e43027210 */ /* 0x000fe20007f3e0ff */
[C---:B------:R-:W-:Y:S01]  /*1d60*/  IMAD.X R5, R22.reuse, 0x1, R41, P2 ;  /* 0x0000000116057824 */ /* 0x040fe200010e0629 */
[----:B------:R-:W-:Y:S01]  /*1d70*/  PRMT R87, RZ, 0x7610, R87 ;  /* 0x00007610ff577816 */ /* 0x000fe20000000057 */
[C---:B------:R-:W-:Y:S01]  /*1d80*/  IMAD.X R7, R22.reuse, 0x1, R45, P3 ;  /* 0x0000000116077824 */ /* 0x040fe200018e062d */
[----:B------:R-:W-:Y:S01]  /*1d90*/  PRMT R93, RZ, 0x7610, R93 ;  /* 0x00007610ff5d7816 */ /* 0x000fe2000000005d */
[----:B------:R-:W-:Y:S01]  /*1da0*/  IMAD.X R3, R22, 0x1, R39, P1 ;  /* 0x0000000116037824 */ /* 0x000fe200008e0627 */
[----:B------:R-:W-:-:S02]  /*1db0*/  PRMT R91, RZ, 0x7610, R91 ;  /* 0x00007610ff5b7816 */ /* 0x000fc4000000005b */
[----:B------:R-:W-:Y:S02]  /*1dc0*/  IADD3 R78, P3, R67, R40, RZ ;  /* 0x00000028434e7210 */ /* 0x000fe40007f7e0ff */
[----:B------:R-:W-:Y:S02]  /*1dd0*/  PRMT R103, RZ, 0x7610, R103 ;  /* 0x00007610ff677816 */ /* 0x000fe40000000067 */
[----:B------:R-:W-:Y:S01]  /*1de0*/  PRMT R95, RZ, 0x7610, R95 ;  /* 0x00007610ff5f7816 */ /* 0x000fe2000000005f */
[----:B------:R-:W-:Y:S01]  /*1df0*/  IMAD.X R79, R22, 0x1, R53, P3 ;  /* 0x00000001164f7824 */ /* 0x000fe200018e0635 */
[----:B------:R-:W-:Y:S02]  /*1e00*/  PRMT R97, RZ, 0x7610, R97 ;  /* 0x00007610ff617816 */ /* 0x000fe40000000061 */
[----:B------:R-:W-:Y:S02]  /*1e10*/  PRMT R109, RZ, 0x7610, R109 ;  /* 0x00007610ff6d7816 */ /* 0x000fe4000000006d */
[----:B------:R-:W-:-:S02]  /*1e20*/  PRMT R113, RZ, 0x7610, R113 ;  /* 0x00007610ff717816 */ /* 0x000fc40000000071 */
[----:B------:R-:W-:Y:S02]  /*1e30*/  PRMT R111, RZ, 0x7610, R111 ;  /* 0x00007610ff6f7816 */ /* 0x000fe4000000006f */
[----:B------:R-:W-:Y:S02]  /*1e40*/  PRMT R92, RZ, 0x7610, R92 ;  /* 0x00007610ff5c7816 */ /* 0x000fe4000000005c */
[----:B------:R-:W-:Y:S02]  /*1e50*/  PRMT R125, RZ, 0x7610, R125 ;  /* 0x00007610ff7d7816 */ /* 0x000fe4000000007d */
[----:B------:R-:W-:Y:S02]  /*1e60*/  PRMT R90, RZ, 0x7610, R90 ;  /* 0x00007610ff5a7816 */ /* 0x000fe4000000005a */
[----:B------:R-:W-:Y:S02]  /*1e70*/  PRMT R96, RZ, 0x7610, R96 ;  /* 0x00007610ff607816 */ /* 0x000fe40000000060 */
[----:B------:R-:W-:-:S02]  /*1e80*/  PRMT R94, RZ, 0x7610, R94 ;  /* 0x00007610ff5e7816 */ /* 0x000fc4000000005e */
[----:B------:R-:W-:Y:S01]  /*1e90*/  PRMT R98, RZ, 0x7610, R98 ;  /* 0x00007610ff627816 */ /* 0x000fe20000000062 */
[----:B--2---:R0:W-:Y:S04]  /*1ea0*/  STS.U8 [R21+UR4], R14 ;  /* 0x0000000e15007988 */ /* 0x0041e80008000004 */
[----:B---3--:R-:W-:Y:S04]  /*1eb0*/  STS.U8 [R21+UR4+0x100], R64 ;  /* 0x0001004015007988 */ /* 0x008fe80008000004 */
[----:B----4-:R-:W-:Y:S04]  /*1ec0*/  STS.U8 [R21+UR4+0x200], R66 ;  /* 0x0002004215007988 */ /* 0x010fe80008000004 */
[----:B------:R-:W-:Y:S01]  /*1ed0*/  STS.U8 [R21+UR4+0x300], R68 ;  /* 0x0003004415007988 */ /* 0x000fe20008000004 */
[----:B------:R-:W-:Y:S01]  /*1ee0*/  BAR.SYNC.DEFER_BLOCKING 0x0 ;  /* 0x0000000000007b1d */ /* 0x000fe20000010000 */
[----:B0-----:R-:W-:-:S05]  /*1ef0*/  IADD3 R14, P2, R67, R36, RZ ;  /* 0x00000024430e7210 */ /* 0x001fca0007f5e0ff */
[----:B------:R-:W-:Y:S01]  /*1f00*/  IMAD.X R15, R22, 0x1, R49, P2 ;  /* 0x00000001160f7824 */ /* 0x000fe200010e0631 */
[----:B------:R0:W2:Y:S04]  /*1f10*/  @!P0 LDG.E.U8 R89, desc[UR6][R12.64] ;  /* 0x000000060c598981 */ /* 0x0000a8000c1e1100 */
[----:B------:R1:W3:Y:S04]  /*1f20*/  @!P0 LDG.E.U8 R87, desc[UR6][R2.64] ;  /* 0x0000000602578981 */ /* 0x0002e8000c1e1100 */
[----:B------:R4:W5:Y:S01]  /*1f30*/  @!P0 LDG.E.U8 R93, desc[UR6][R4.64] ;  /* 0x00000006045d8981 */ /* 0x000962000c1e1100 */
[----:B0-----:R-:W-:-:S03]  /*1f40*/  IADD3 R12, P1, R67, R34, RZ ;  /* 0x00000022430c7210 */ /* 0x001fc60007f3e0ff */
[----:B------:R0:W3:Y:S02]  /*1f50*/  @!P0 LDG.E.U8 R91, desc[UR6][R6.64] ;  /* 0x00000006065b8981 */ /* 0x0000e4000c1e1100 */
[----:B------:R-:W-:Y:S01]  /*1f60*/  IMAD.X R13, R22, 0x1, R47, P1 ;  /* 0x00000001160d7824 */ /* 0x000fe200008e062f */
[C---:B-1----:R-:W-:Y:S01]  /*1f70*/  IADD3 R2, P1, R67.reuse, R42, RZ ;  /* 0x0000002a43027210 */ /* 0x042fe20007f3e0ff */
[----:B------:R1:W3:Y:S01]  /*1f80*/  @!P0 LDG.E.U8 R95, desc[UR6][R14.64] ;  /* 0x000000060e5f8981 */ /* 0x0002e2000c1e1100 */
[----:B----4-:R-:W-:-:S03]  /*1f90*/  IADD3 R4, P2, R67, R44, RZ ;  /* 0x0000002c43047210 */ /* 0x010fc60007f5e0ff */
[----:B------:R4:W3:Y:S01]  /*1fa0*/  @!P0 LDG.E.U8 R103, desc[UR6][R12.64] ;  /* 0x000000060c678981 */ /* 0x0008e2000c1e1100 */
[C---:B0-----:R-:W-:Y:S01]  /*1fb0*/  IADD3 R6, P3, R67.reuse, R46, RZ ;  /* 0x0000002e43067210 */ /* 0x041fe20007f7e0ff */
[C---:B------:R-:W-:Y:S02]  /*1fc0*/  IMAD.X R3, R22.reuse, 0x1, R55, P1 ;  /* 0x0000000116037824 */ /* 0x040fe400008e0637 */
[----:B------:R0:W3:Y:S01]  /*1fd0*/  @!P0 LDG.E.U8 R97, desc[UR6][R78.64] ;  /* 0x000000064e618981 */ /* 0x0000e2000c1e1100 */
[C---:B------:R-:W-:Y:S01]  /*1fe0*/  IMAD.X R5, R22.reuse, 0x1, R57, P2 ;  /* 0x0000000116057824 */ /* 0x040fe200010e0639 */
[C---:B-1----:R-:W-:Y:S01]  /*1ff0*/  IADD3 R14, P2, R67.reuse, R50, RZ ;  /* 0x00000032430e7210 */ /* 0x042fe20007f5e0ff */
[C---:B------:R-:W-:Y:S01]  /*2000*/  IMAD.X R7, R22.reuse, 0x1, R59, P3 ;  /* 0x0000000116077824 */ /* 0x040fe200018e063b */
[----:B------:R1:W3:Y:S01]  /*2010*/  @!P0 LDG.E.U8 R109, desc[UR6][R2.64] ;  /* 0x00000006026d8981 */ /* 0x0002e2000c1e1100 */
[C---:B----4-:R-:W-:Y:S02]  /*2020*/  IADD3 R12, P1, R67.reuse, R48, RZ ;  /* 0x00000030430c7210 */ /* 0x050fe40007f3e0ff */
[C---:B------:R-:W-:Y:S01]  /*2030*/  IMAD.X R15, R22.reuse, 0x1, R63, P2 ;  /* 0x00000001160f7824 */ /* 0x040fe200010e063f */
[----:B------:R4:W3:Y:S01]  /*2040*/  @!P0 LDG.E.U8 R113, desc[UR6][R4.64] ;  /* 0x0000000604718981 */ /* 0x0008e2000c1e1100 */
[C---:B0-----:R-:W-:Y:S01]  /*2050*/  IADD3 R78, P3, R67.reuse, R52, RZ ;  /* 0x00000034434e7210 */ /* 0x041fe20007f7e0ff */
[C---:B------:R-:W-:Y:S01]  /*2060*/  IMAD.X R13, R22.reuse, 0x1, R61, P1 ;  /* 0x00000001160d7824 */ /* 0x040fe200008e063d */
[C---:B------:R-:W-:Y:S01]  /*2070*/  IADD3 RZ, P1, R67.reuse, R19, RZ ;  /* 0x0000001343ff7210 */ /* 0x040fe20007f3e0ff */
[----:B------:R0:W3:Y:S02]  /*2080*/  @!P0 LDG.E.U8 R111, desc[UR6][R6.64] ;  /* 0x00000006066f8981 */ /* 0x0000e4000c1e1100 */
[----:B------:R-:W-:Y:S01]  /*2090*/  IMAD.X R79, R22, 0x1, R65, P3 ;  /* 0x00000001164f7824 */ /* 0x000fe200018e0641 */
[C---:B-1----:R-:W-:Y:S01]  /*20a0*/  IADD3 R2, P3, R67.reuse, R38, RZ ;  /* 0x0000002643027210 */ /* 0x042fe20007f7e0ff */
[----:B------:R1:W3:Y:S01]  /*20b0*/  @!P0 LDG.E.U8 R92, desc[UR6][R12.64] ;  /* 0x000000060c5c8981 */ /* 0x0002e2000c1e1100 */
[----:B----4-:R-:W-:-:S03]  /*20c0*/  IADD3 R4, P2, R67, R32, RZ ;  /* 0x0000002043047210 */ /* 0x010fc60007f5e0ff */
[C---:B------:R-:W-:Y:S01]  /*20d0*/  IMAD.X R3, R22.reuse, 0x1, R51, P3 ;  /* 0x0000000116037824 */ /* 0x040fe200018e0633 */
[----:B------:R-:W4:Y:S01]  /*20e0*/  @!P0 LDG.E.U8 R125, desc[UR6][R78.64] ;  /* 0x000000064e7d8981 */ /* 0x000f22000c1e1100 */
[----:B0-----:R-:W-:Y:S02]  /*20f0*/  IMAD.IADD R6, R67, 0x1, R19 ;  /* 0x0000000143067824 */ /* 0x001fe400078e0213 */
[C---:B------:R-:W-:Y:S01]  /*2100*/  IMAD.X R5, R22.reuse, 0x1, R43, P2 ;  /* 0x0000000116057824 */ /* 0x040fe200010e062b */
[----:B------:R0:W4:Y:S01]  /*2110*/  @!P0 LDG.E.U8 R90, desc[UR6][R14.64] ;  /* 0x000000060e5a8981 */ /* 0x000122000c1e1100 */
[----:B------:R-:W-:-:S03]  /*2120*/  IMAD.X R7, R22, 0x1, R35, P1 ;  /* 0x0000000116077824 */ /* 0x000fc600008e0623 */
[----:B------:R0:W4:Y:S04]  /*2130*/  @!P0 LDG.E.U8 R94, desc[UR6][R2.64] ;  /* 0x00000006025e8981 */ /* 0x000128000c1e1100 */
[----:B------:R-:W4:Y:S04]  /*2140*/  @!P0 LDG.E.U8 R96, desc[UR6][R4.64] ;  /* 0x0000000604608981 */ /* 0x000f28000c1e1100 */
[----:B------:R-:W4:Y:S04]  /*2150*/  @!P0 LDG.E.U8 R98, desc[UR6][R6.64] ;  /* 0x0000000606628981 */ /* 0x000f28000c1e1100 */
[----:B-1----:R-:W-:Y:S04]  /*2160*/  LDS.U8 R12, [R26+UR4] ;  /* 0x000000041a0c7984 */ /* 0x002fe80008000000 */
[----:B------:R-:W-:Y:S04]  /*2170*/  LDS.U8 R13, [R26+UR4+0x10] ;  /* 0x000010041a0d7984 */ /* 0x000fe80008000000 */
[----:B------:R-:W-:Y:S04]  /*2180*/  LDS.U8 R86, [R26+UR4+0x20] ;  /* 0x000020041a567984 */ /* 0x000fe80008000000 */
[----:B------:R-:W-:Y:S04]  /*2190*/  LDS.U8 R121, [R26+UR4+0x30] ;  /* 0x000030041a797984 */ /* 0x000fe80008000000 */
[----:B0-----:R-:W-:Y:S04]  /*21a0*/  LDS.U8 R14, [R26+UR4+0x100] ;  /* 0x000100041a0e7984 */ /* 0x001fe80008000000 */
[----:B------:R-:W0:Y:S04]  /*21b0*/  LDS.U8 R15, [R26+UR4+0x110] ;  /* 0x000110041a0f7984 */ /* 0x000e280008000000 */
[----:B------:R-:W-:Y:S04]  /*21c0*/  LDS.U8 R84, [R26+UR4+0x120] ;  /* 0x000120041a547984 */ /* 0x000fe80008000000 */
        /* <DEDUP_REMOVED lines=9> */
[----:B------:R-:W-:Y:S04]  /*2260*/  LDS.U8 R2, [R20+UR4] ;  /* 0x0000000414027984 */ /* 0x000fe80008000000 */
[----:B------:R-:W1:Y:S04]  /*2270*/  LDS.U8 R3, [R20+UR4+0x10] ;  /* 0x0000100414037984 */ /* 0x000e680008000000 */
[----:B------:R-:W-:Y:S04]  /*2280*/  LDS.U8 R82, [R20+UR4+0x20] ;  /* 0x0000200414527984 */ /* 0x000fe80008000000 */
[----:B------:R-:W-:Y:S04]  /*2290*/  LDS.U8 R117, [R20+UR4+0x30] ;  /* 0x0000300414757984 */ /* 0x000fe80008000000 */
[----:B------:R-:W-:Y:S04]  /*22a0*/  LDS.U8 R88, [R20+UR4+0x100] ;  /* 0x0001000414587984 */ /* 0x000fe80008000000 */
[----:B------:R-:W1:Y:S04]  /*22b0*/  LDS.U8 R123, [R20+UR4+0x110] ;  /* 0x00011004147b7984 */ /* 0x000e680008000000 */
        /* <DEDUP_REMOVED lines=9> */
[----:B------:R-:W-:Y:S01]  /*2350*/  LDS.U8 R85, [R20+UR4+0x330] ;  /* 0x0003300414557984 */ /* 0x000fe20008000000 */
[----:B------:R-:W-:Y:S01]  /*2360*/  BAR.SYNC.DEFER_BLOCKING 0x0 ;  /* 0x0000000000007b1d */ /* 0x000fe20000010000 */
[----:B0-----:R-:W-:-:S02]  /*2370*/  IMAD R14, R15, 0x100, R14 ;  /* 0x000001000f0e7824 */ /* 0x001fc400078e020e */
[----:B-1----:R-:W-:Y:S02]  /*2380*/  IMAD R2, R3, 0x100, R2 ;  /* 0x0000010003027824 */ /* 0x002fe400078e0202 */
[----:B------:R-:W-:Y:S02]  /*2390*/  IMAD R12, R13, 0x100, R12 ;  /* 0x000001000d0c7824 */ /* 0x000fe400078e020c */
[----:B------:R-:W-:Y:S01]  /*23a0*/  IMAD R15, R123, 0x100, R88 ;  /* 0x000001007b0f7824 */ /* 0x000fe200078e0258 */
[----:B------:R-:W-:Y:S02]  /*23b0*/  F2FP.F16.E4M3.UNPACK_B R13, R2 ;  /* 0x00000002ff0d723e */ /* 0x000fe400020006ff */
[----:B------:R-:W-:Y:S02]  /*23c0*/  F2FP.F16.E4M3.UNPACK_B R12, R12 ;  /* 0x0000000cff0c723e */ /* 0x000fe400020006ff */
[----:B------:R-:W-:Y:S02]  /*23d0*/  F2FP.F16.E4M3.UNPACK_B R14, R14 ;  /* 0x0000000eff0e723e */ /* 0x000fe400020006ff */
[----:B------:R-:W-:Y:S01]  /*23e0*/  F2FP.F16.E4M3.UNPACK_B R15, R15 ;  /* 0x0000000fff0f723e */ /* 0x000fe200020006ff */
[----:B--2---:R-:W-:Y:S04]  /*23f0*/  STS.U8 [R60+UR4+0xe00], R89 ;  /* 0x000e00593c007988 */ /* 0x004fe80008000004 */
[----:B-----5:R-:W-:Y:S04]  /*2400*/  STS.U8 [R60+UR4+0xc00], R93 ;  /* 0x000c005d3c007988 */ /* 0x020fe80008000004 */
[----:B---3--:R-:W-:Y:S04]  /*2410*/  STS.U8 [R60+UR4+0xa00], R91 ;  /* 0x000a005b3c007988 */ /* 0x008fe80008000004 */
[----:B------:R-:W-:Y:S04]  /*2420*/  STS.U8 [R60+UR4+0x800], R95 ;  /* 0x0008005f3c007988 */ /* 0x000fe80008000004 */
[----:B------:R-:W-:Y:S04]  /*2430*/  STS.U8 [R60+UR4+0x600], R97 ;  /* 0x000600613c007988 */ /* 0x000fe80008000004 */
[----:B------:R-:W-:Y:S04]  /*2440*/  STS.U8 [R60+UR4+0x400], R113 ;  /* 0x000400713c007988 */ /* 0x000fe80008000004 */
[----:B------:R-:W-:Y:S04]  /*2450*/  STS.U8 [R60+UR4+0x200], R92 ;  /* 0x0002005c3c007988 */ /* 0x000fe80008000004 */
[----:B----4-:R-:W-:Y:S04]  /*2460*/  STS.U8 [R60+UR4], R125 ;  /* 0x0000007d3c007988 */ /* 0x010fe80008000004 */
[----:B------:R-:W-:Y:S04]  /*2470*/  STS.U8 [R58+UR4+0x100], R90 ;  /* 0x0001005a3a007988 */ /* 0x000fe80008000004 */
[----:B------:R-:W-:Y:S04]  /*2480*/  STS.U8 [R58+UR4+0x300], R111 ;  /* 0x0003006f3a007988 */ /* 0x000fe80008000004 */
[----:B------:R-:W-:Y:S04]  /*2490*/  STS.U8 [R58+UR4+0x500], R109 ;  /* 0x0005006d3a007988 */ /* 0x000fe80008000004 */
[----:B------:R-:W-:Y:S04]  /*24a0*/  STS.U8 [R58+UR4+0x700], R94 ;  /* 0x0007005e3a007988 */ /* 0x000fe80008000004 */
[----:B------:R-:W-:Y:S04]  /*24b0*/  STS.U8 [R58+UR4+0x900], R103 ;  /* 0x000900673a007988 */ /* 0x000fe80008000004 */
[----:B------:R-:W-:Y:S04]  /*24c0*/  STS.U8 [R58+UR4+0xb00], R96 ;  /* 0x000b00603a007988 */ /* 0x000fe80008000004 */
[----:B------:R-:W-:Y:S04]  /*24d0*/  STS.U8 [R58+UR4+0xd00], R87 ;  /* 0x000d00573a007988 */ /* 0x000fe80008000004 */
[----:B------:R-:W-:Y:S01]  /*24e0*/  STS.U8 [R58+UR4+0xf00], R98 ;  /* 0x000f00623a007988 */ /* 0x000fe20008000004 */
[----:B------:R-:W-:Y:S06]  /*24f0*/  BAR.SYNC.DEFER_BLOCKING 0x0 ;  /* 0x0000000000007b1d */ /* 0x000fec0000010000 */
[----:B------:R-:W0:Y:S02]  /*2500*/  LDSM.16.M88.4 R4, [R28] ;  /* 0x000000001c04783b */ /* 0x000e240000000200 */
[----:B0-----:R-:W-:-:S02]  /*2510*/  F2FP.F16.E4M3.UNPACK_B R2, R4 ;  /* 0x00000004ff02723e */ /* 0x001fc400020006ff */
[----:B------:R-:W-:-:S07]  /*2520*/  F2FP.F16.E4M3.UNPACK_B R3, R5 ;  /* 0x00000005ff03723e */ /* 0x000fce00020006ff */
[----:B------:R-:W-:Y:S01]  /*2530*/  HMMA.16816.F32 R12, R12, R2, R8 ;  /* 0x000000020c0c723c */ /* 0x000fe20000001808 */
[----:B------:R-:W-:-:S06]  /*2540*/  F2FP.F16.E4M3.UNPACK_B R4, R4.H1 ;  /* 0x00000004ff04723e */ /* 0x000fcc00030006ff */
[----:B------:R-:W-:Y:S02]  /*2550*/  IMAD R8, R121, 0x100, R86 ;  /* 0x0000010079087824 */ /* 0x000fe400078e0256 */
[----:B------:R-:W-:Y:S02]  /*2560*/  IMAD R10, R119, 0x100, R84 ;  /* 0x00000100770a7824 */ /* 0x000fe400078e0254 */
[----:B------:R-:W-:Y:S02]  /*2570*/  IMAD R9, R117, 0x100, R82 ;  /* 0x0000010075097824 */ /* 0x000fe400078e0252 */
[----:B------:R-:W-:Y:S01]  /*2580*/  IMAD R11, R80, 0x100, R115 ;  /* 0x00000100500b7824 */ /* 0x000fe200078e0273 */
[----:B------:R-:W-:Y:S02]  /*2590*/  F2FP.F16.E4M3.UNPACK_B R8, R8 ;  /* 0x00000008ff08723e */ /* 0x000fe400020006ff */
[----:B------:R-:W-:Y:S02]  /*25a0*/  F2FP.F16.E4M3.UNPACK_B R10, R10 ;  /* 0x0000000aff0a723e */ /* 0x000fe400020006ff */
[----:B------:R-:W-:-:S02]  /*25b0*/  F2FP.F16.E4M3.UNPACK_B R9, R9 ;  /* 0x00000009ff09723e */ /* 0x000fc400020006ff */
[----:B------:R-:W-:Y:S02]  /*25c0*/  F2FP.F16.E4M3.UNPACK_B R11, R11 ;  /* 0x0000000bff0b723e */ /* 0x000fe400020006ff */
[----:B------:R-:W-:-:S07]  /*25d0*/  F2FP.F16.E4M3.UNPACK_B R5, R5.H1 ;  /* 0x00000005ff05723e */ /* 0x000fce00030006ff */
[----:B------:R-:W-:Y:S01]  /*25e0*/  HMMA.16816.F32 R8, R8, R4, R12 ;  /* 0x000000040808723c */ /* 0x000fe2000000180c */
[----:B------:R-:W-:-:S06]  /*25f0*/  F2FP.F16.E4M3.UNPACK_B R2, R6 ;  /* 0x00000006ff02723e */ /* 0x000fcc00020006ff */
        /* <DEDUP_REMOVED lines=8> */
[----:B------:R-:W-:Y:S01]  /*2680*/  F2FP.F16.E4M3.UNPACK_B R3, R7 ;  /* 0x00000007ff03723e */ /* 0x000fe200020006ff */
[----:B------:R-:W-:Y:S02]  /*2690*/  USHF.R.S32.HI UR9, URZ, 0x1f, UR8 ;  /* 0x0000001f3f097899 */ /* 0x000fe40008011408 */
[----:B------:R-:W-:-:S04]  /*26a0*/  IADD3 R31, P4, R31, UR8, RZ ;  /* 0x000000081f1f7c10 */ /* 0x000fc8000ff9e0ff */
[----:B------:R-:W-:Y:S01]  /*26b0*/  HMMA.16816.F32 R8, R12, R2, R8 ;  /* 0x000000020c08723c */ /* 0x000fe20000001808 */
[----:B------:R-:W-:Y:S01]  /*26c0*/  IADD3.X R41, R41, UR9, RZ, P4, !PT ;  /* 0x0000000929297c10 */ /* 0x000fe2000a7fe4ff */
[----:B------:R-:W-:Y:S01]  /*26d0*/  VIADD R62, R62, 0xffffffff ;  /* 0xffffffff3e3e7836 */ /* 0x000fe20000000000 */
[----:B------:R-:W-:Y:S02]  /*26e0*/  IADD3 R42, P4, R42, UR8, RZ ;  /* 0x000000082a2a7c10 */ /* 0x000fe4000ff9e0ff */
[----:B------:R-:W-:Y:S02]  /*26f0*/  IADD3 R19, P1, R19, UR8, RZ ;  /* 0x0000000813137c10 */ /* 0x000fe4000ff3e0ff */
[----:B------:R-:W-:Y:S01]  /*2700*/  IADD3 R29, P2, R29, UR8, RZ ;  /* 0x000000081d1d7c10 */ /* 0x000fe2000ff5e0ff */
[----:B------:R-:W-:Y:S01]  /*2710*/  IMAD R4, R79, 0x100, R64 ;  /* 0x000001004f047824 */ /* 0x000fe200078e0240 */
[----:B------:R-:W-:Y:S01]  /*2720*/  IADD3.X R55, R55, UR9, RZ, P4, !PT ;  /* 0x0000000937377c10 */ /* 0x000fe2000a7fe4ff */
[----:B------:R-:W-:Y:S01]  /*2730*/  IMAD R66, R81, 0x100, R66 ;  /* 0x0000010051427824 */ /* 0x000fe200078e0242 */
[----:B------:R-:W-:Y:S01]  /*2740*/  ISETP.NE.U32.AND P4, PT, R62, RZ, PT ;  /* 0x000000ff3e00720c */ /* 0x000fe20003f85070 */
[----:B------:R-:W-:Y:S01]  /*2750*/  IMAD R5, R83, 0x100, R68 ;  /* 0x0000010053057824 */ /* 0x000fe200078e0244 */
[----:B------:R-:W-:Y:S01]  /*2760*/  IADD3 R30, P3, R30, UR8, RZ ;  /* 0x000000081e1e7c10 */ /* 0x000fe2000ff7e0ff */
[----:B------:R-:W-:Y:S01]  /*2770*/  IMAD R70, R85, 0x100, R70 ;  /* 0x0000010055467824 */ /* 0x000fe200078e0246 */
[----:B------:R-:W-:-:S02]  /*2780*/  IADD3.X R35, R35, UR9, RZ, P1, !PT ;  /* 0x0000000923237c10 */ /* 0x000fc40008ffe4ff */
[----:B------:R-:W-:Y:S02]  /*2790*/  IADD3.X R37, R37, UR9, RZ, P2, !PT ;  /* 0x0000000925257c10 */ /* 0x000fe400097fe4ff */
[----:B------:R-:W-:Y:S02]  /*27a0*/  IADD3 R32, P5, R32, UR8, RZ ;  /* 0x0000000820207c10 */ /* 0x000fe4000ffbe0ff */
[----:B------:R-:W-:Y:S02]  /*27b0*/  IADD3 R33, P6, R33, UR8, RZ ;  /* 0x0000000821217c10 */ /* 0x000fe4000ffde0ff */
[----:B------:R-:W-:Y:S02]  /*27c0*/  IADD3 R34, P0, R34, UR8, RZ ;  /* 0x0000000822227c10 */ /* 0x000fe4000ff1e0ff */
[----:B------:R-:W-:Y:S02]  /*27d0*/  IADD3 R36, P1, R36, UR8, RZ ;  /* 0x0000000824247c10 */ /* 0x000fe4000ff3e0ff */
[----:B------:R-:W-:-:S02]  /*27e0*/  IADD3 R38, P2, R38, UR8, RZ ;  /* 0x0000000826267c10 */ /* 0x000fc4000ff5e0ff */
[----:B------:R-:W-:Y:S02]  /*27f0*/  F2FP.F16.E4M3.UNPACK_B R2, R6.H1 ;  /* 0x00000006ff02723e */ /* 0x000fe400030006ff */
[----:B------:R-:W-:Y:S02]  /*2800*/  F2FP.F16.E4M3.UNPACK_B R3, R7.H1 ;  /* 0x00000007ff03723e */ /* 0x000fe400030006ff */
[----:B------:R-:W-:Y:S02]  /*2810*/  F2FP.F16.E4M3.UNPACK_B R4, R4 ;  /* 0x00000004ff04723e */ /* 0x000fe400020006ff */
[----:B------:R-:W-:Y:S02]  /*2820*/  F2FP.F16.E4M3.UNPACK_B R6, R66 ;  /* 0x00000042ff06723e */ /* 0x000fe400020006ff */
[----:B------:R-:W-:Y:S02]  /*2830*/  F2FP.F16.E4M3.UNPACK_B R5, R5 ;  /* 0x00000005ff05723e */ /* 0x000fe400020006ff */
[----:B------:R-:W-:-:S02]  /*2840*/  F2FP.F16.E4M3.UNPACK_B R7, R70 ;  /* 0x00000046ff07723e */ /* 0x000fc400020006ff */
[----:B------:R-:W-:Y:S02]  /*2850*/  IADD3.X R39, R39, UR9, RZ, P3, !PT ;  /* 0x0000000927277c10 */ /* 0x000fe40009ffe4ff */
[----:B------:R-:W-:Y:S02]  /*2860*/  IADD3 R40, P3, R40, UR8, RZ ;  /* 0x0000000828287c10 */ /* 0x000fe4000ff7e0ff */
[----:B------:R-:W-:Y:S02]  /*2870*/  IADD3.X R43, R43, UR9, RZ, P5, !PT ;  /* 0x000000092b2b7c10 */ /* 0x000fe4000affe4ff */
[----:B------:R-:W-:Y:S02]  /*2880*/  IADD3.X R45, R45, UR9, RZ, P6, !PT ;  /* 0x000000092d2d7c10 */ /* 0x000fe4000b7fe4ff */
[----:B------:R-:W-:Y:S02]  /*2890*/  IADD3.X R47, R47, UR9, RZ, P0, !PT ;  /* 0x000000092f2f7c10 */ /* 0x000fe400087fe4ff */
[----:B------:R-:W-:-:S02]  /*28a0*/  IADD3.X R49, R49, UR9, RZ, P1, !PT ;  /* 0x0000000931317c10 */ /* 0x000fc40008ffe4ff */
[----:B------:R-:W-:Y:S02]  /*28b0*/  IADD3.X R51, R51, UR9, RZ, P2, !PT ;  /* 0x0000000933337c10 */ /* 0x000fe400097fe4ff */
[----:B------:R-:W-:Y:S02]  /*28c0*/  IADD3 R44, P5, R44, UR8, RZ ;  /* 0x000000082c2c7c10 */ /* 0x000fe4000ffbe0ff */
[----:B------:R-:W-:Y:S02]  /*28d0*/  IADD3 R46, P6, R46, UR8, RZ ;  /* 0x000000082e2e7c10 */ /* 0x000fe4000ffde0ff */
[----:B------:R-:W-:Y:S02]  /*28e0*/  IADD3 R48, P0, R48, UR8, RZ ;  /* 0x0000000830307c10 */ /* 0x000fe4000ff1e0ff */
[----:B------:R-:W-:Y:S02]  /*28f0*/  IADD3 R50, P1, R50, UR8, RZ ;  /* 0x0000000832327c10 */ /* 0x000fe4000ff3e0ff */
[----:B------:R-:W-:-:S02]  /*2900*/  IADD3 R52, P2, R52, UR8, RZ ;  /* 0x0000000834347c10 */ /* 0x000fc4000ff5e0ff */
[----:B------:R-:W-:Y:S01]  /*2910*/  IADD3.X R53, R53, UR9, RZ, P3, !PT ;  /* 0x0000000935357c10 */ /* 0x000fe20009ffe4ff */
[----:B------:R-:W-:Y:S01]  /*2920*/  HMMA.16816.F32 R8, R4, R2, R8 ;  /* 0x000000020408723c */ /* 0x000fe20000001808 */
[----:B------:R-:W-:Y:S01]  /*2930*/  IADD3 R54, P3, R73, R54, RZ ;  /* 0x0000003649367210 */ /* 0x000fe20007f7e0ff */
[----:B------:R-:W-:Y:S01]  /*2940*/  UIADD3 UR5, UR5, -0x40, URZ ;  /* 0xffffffc005057890 */ /* 0x000fe2000fffe03f */
[----:B------:R-:W-:Y:S02]  /*2950*/  IADD3.X R57, R57, UR9, RZ, P5, !PT ;  /* 0x0000000939397c10 */ /* 0x000fe4000affe4ff */
[----:B------:R-:W-:Y:S02]  /*2960*/  IADD3.X R59, R59, UR9, RZ, P6, !PT ;  /* 0x000000093b3b7c10 */ /* 0x000fe4000b7fe4ff */
[----:B------:R-:W-:Y:S02]  /*2970*/  IADD3.X R61, R61, UR9, RZ, P0, !PT ;  /* 0x000000093d3d7c10 */ /* 0x000fe400087fe4ff */
[----:B------:R-:W-:-:S02]  /*2980*/  IADD3.X R63, R63, UR9, RZ, P1, !PT ;  /* 0x000000093f3f7c10 */ /* 0x000fc40008ffe4ff */
[----:B------:R-:W-:Y:S02]  /*2990*/  IADD3.X R65, R65, UR9, RZ, P2, !PT ;  /* 0x0000000941417c10 */ /* 0x000fe400097fe4ff */
[----:B------:R-:W-:Y:S01]  /*29a0*/  LEA.HI.X.SX32 R56, R73, R56, 0x1, P3 ;  /* 0x0000003849387211 */ /* 0x000fe200018f0eff */
[----:B------:R-:W-:Y:S10]  /*29b0*/  @P4 BRA `(.L_x_1) ;  /* 0xfffffff0006c4947 */ /* 0x000ff4000383ffff */
.L_x_0:
[----:B------:R-:W-:Y:S01]  /*29c0*/  BAR.SYNC.DEFER_BLOCKING 0x0 ;  /* 0x0000000000007b1d */ /* 0x000fe20000010000 */
[----:B------:R-:W-:Y:S01]  /*29d0*/  F2FP.SATFINITE.E4M3.F32.PACK_AB_MERGE_C R8, R9, R8, RZ ;  /* 0x000000080908723e */ /* 0x000fe200048070ff */
[----:B------:R-:W-:Y:S01]  /*29e0*/  IMAD.IADD R23, R27, 0x1, R23 ;  /* 0x000000011b177824 */ /* 0x000fe200078e0217 */
[----:B------:R-:W-:Y:S02]  /*29f0*/  F2FP.SATFINITE.E4M3.F32.PACK_AB_MERGE_C R10, R11, R10, RZ ;  /* 0x0000000a0b0a723e */ /* 0x000fe400048070ff */
[----:B------:R-:W-:Y:S01]  /*2a00*/  LOP3.LUT R17, R17, 0xe0, R0, 0x78, !PT ;  /* 0x000000e011117812 */ /* 0x000fe200078e7800 */
[----:B------:R-:W-:Y:S01]  /*2a10*/  ULDC.64 UR8, c[0x0][0x228] ;  /* 0x00008a0000087ab9 */ /* 0x000fe20000000a00 */
[----:B------:R-:W-:Y:S02]  /*2a20*/  LOP3.LUT R25, R16, R25, RZ, 0xfc, !PT ;  /* 0x0000001910197212 */ /* 0x000fe400078efcff */
[----:B------:R-:W-:Y:S02]  /*2a30*/  LOP3.LUT R0, R8, 0xffff, RZ, 0xc0, !PT ;  /* 0x0000ffff08007812 */ /* 0x000fe400078ec0ff */
[----:B------:R-:W-:-:S02]  /*2a40*/  LOP3.LUT R2, R10, 0xffff, RZ, 0xc0, !PT ;  /* 0x0000ffff0a027812 */ /* 0x000fc400078ec0ff */
[C---:B------:R-:W-:Y:S02]  /*2a50*/  LOP3.LUT R5, R25.reuse, 0x40, RZ, 0x3c, !PT ;  /* 0x0000004019057812 */ /* 0x040fe400078e3cff */
[----:B------:R-:W-:Y:S02]  /*2a60*/  SHF.R.U32.HI R0, RZ, 0x8, R0 ;  /* 0x00000008ff007819 */ /* 0x000fe40000011600 */
[C---:B------:R-:W-:Y:S02]  /*2a70*/  LOP3.LUT R7, R25.reuse, 0x20, RZ, 0x3c, !PT ;  /* 0x0000002019077812 */ /* 0x040fe400078e3cff */
[----:B------:R-:W-:Y:S02]  /*2a80*/  LOP3.LUT R9, R25, 0x60, RZ, 0x3c, !PT ;  /* 0x0000006019097812 */ /* 0x000fe400078e3cff */
[----:B------:R-:W-:Y:S02]  /*2a90*/  SHF.R.U32.HI R2, RZ, 0x8, R2 ;  /* 0x00000008ff027819 */ /* 0x000fe40000011602 */
[----:B------:R-:W-:Y:S01]  /*2aa0*/  ISETP.GE.AND P0, PT, R18, UR8, PT ;  /* 0x0000000812007c0c */ /* 0x000fe2000bf06270 */
[----:B------:R-:W-:Y:S04]  /*2ab0*/  STS.U8 [R25+UR4], R8 ;  /* 0x0000000819007988 */ /* 0x000fe80008000004 */
[----:B------:R0:W-:Y:S04]  /*2ac0*/  STS.U8 [R5+UR4+0x200], R0 ;  /* 0x0002000005007988 */ /* 0x0001e80008000004 */
[----:B------:R-:W-:Y:S04]  /*2ad0*/  STS.U8 [R7+UR4+0x100], R10 ;  /* 0x0001000a07007988 */ /* 0x000fe80008000004 */
[----:B------:R1:W-:Y:S01]  /*2ae0*/  STS.U8 [R9+UR4+0x300], R2 ;  /* 0x0003000209007988 */ /* 0x0003e20008000004 */
[C---:B0-----:R-:W-:Y:S01]  /*2af0*/  LOP3.LUT R0, R27.reuse, 0x20, R24, 0xfe, !PT ;  /* 0x000000201b007812 */ /* 0x041fe200078efe18 */
[----:B------:R-:W-:Y:S01]  /*2b00*/  BAR.SYNC.DEFER_BLOCKING 0x0 ;  /* 0x0000000000007b1d */ /* 0x000fe20000010000 */
[----:B-1----:R-:W-:-:S02]  /*2b10*/  LOP3.LUT R2, R27, R24, RZ, 0xfc, !PT ;  /* 0x000000181b027212 */ /* 0x002fc400078efcff */
[----:B------:R-:W-:Y:S02]  /*2b20*/  LOP3.LUT R24, R27, 0x10, R24, 0xfe, !PT ;  /* 0x000000101b187812 */ /* 0x000fe400078efe18 */
[----:B------:R-:W-:Y:S02]  /*2b30*/  ISETP.LT.AND P3, PT, R2, UR9, !P0 ;  /* 0x0000000902007c0c */ /* 0x000fe4000c761270 */
[----:B------:R-:W-:Y:S01]  /*2b40*/  ISETP.LT.AND P2, PT, R24, UR9, !P0 ;  /* 0x0000000918007c0c */ /* 0x000fe2000c741270 */
[----:B------:R-:W0:Y:S01]  /*2b50*/  LDS R17, [R17+UR4] ;  /* 0x0000000411117984 */ /* 0x000e220008000800 */
[----:B------:R-:W-:Y:S02]  /*2b60*/  ULDC UR4, c[0x0][0x244] ;  /* 0x0000910000047ab9 */ /* 0x000fe40000000800 */
[----:B------:R-:W-:Y:S01]  /*2b70*/  IMAD R3, R18, UR4, RZ ;  /* 0x0000000412037c24 */ /* 0x000fe2000f8e02ff */
[----:B------:R-:W-:-:S04]  /*2b80*/  ULDC.64 UR4, c[0x0][0x220] ;  /* 0x0000880000047ab9 */ /* 0x000fc80000000a00 */
[C---:B------:R-:W-:Y:S01]  /*2b90*/  IADD3 R8, P1, R3.reuse, UR4, RZ ;  /* 0x0000000403087c10 */ /* 0x040fe2000ff3e0ff */
[----:B------:R-:W-:Y:S02]  /*2ba0*/  ULDC UR4, c[0x0][0x248] ;  /* 0x0000920000047ab9 */ /* 0x000fe40000000800 */
[----:B------:R-:W-:Y:S01]  /*2bb0*/  IMAD R24, R24, UR4, RZ ;  /* 0x0000000418187c24 */ /* 0x000fe2000f8e02ff */
[----:B------:R-:W-:Y:S01]  /*2bc0*/  LEA.HI.X.SX32 R10, R3, UR5, 0x1, P1 ;  /* 0x00000005030a7c11 */ /* 0x000fe200088f0eff */
[----:B------:R-:W-:Y:S01]  /*2bd0*/  IMAD R3, R2, UR4, RZ ;  /* 0x0000000402037c24 */ /* 0x000fe2000f8e02ff */
[C---:B------:R-:W-:Y:S01]  /*2be0*/  ISETP.LT.AND P1, PT, R0.reuse, UR9, !P0 ;  /* 0x0000000900007c0c */ /* 0x040fe2000c721270 */
[----:B------:R-:W-:Y:S01]  /*2bf0*/  IMAD R0, R0, UR4, RZ ;  /* 0x0000000400007c24 */ /* 0x000fe2000f8e02ff */
[C---:B------:R-:W-:Y:S01]  /*2c00*/  ISETP.LT.AND P0, PT, R23.reuse, UR9, !P0 ;  /* 0x0000000917007c0c */ /* 0x040fe2000c701270 */
[----:B------:R-:W-:Y:S01]  /*2c10*/  IMAD R9, R23, UR4, RZ ;  /* 0x0000000417097c24 */ /* 0x000fe2000f8e02ff */
[----:B------:R-:W-:-:S02]  /*2c20*/  IADD3 R2, P4, R3, R8, RZ ;  /* 0x0000000803027210 */ /* 0x000fc40007f9e0ff */
[-C--:B------:R-:W-:Y:S02]  /*2c30*/  IADD3 R4, P6, R24, R8.reuse, RZ ;  /* 0x0000000818047210 */ /* 0x080fe40007fde0ff */
[----:B------:R-:W-:Y:S02]  /*2c40*/  IADD3 R6, P5, R0, R8, RZ ;  /* 0x0000000800067210 */ /* 0x000fe40007fbe0ff */
[-C--:B------:R-:W-:Y:S02]  /*2c50*/  LEA.HI.X.SX32 R3, R3, R10.reuse, 0x1, P4 ;  /* 0x0000000a03037211 */ /* 0x080fe400020f0eff */
[-C--:B------:R-:W-:Y:S02]  /*2c60*/  LEA.HI.X.SX32 R5, R24, R10.reuse, 0x1, P6 ;  /* 0x0000000a18057211 */ /* 0x080fe400030f0eff */
[----:B------:R-:W-:Y:S02]  /*2c70*/  LEA.HI.X.SX32 R7, R0, R10, 0x1, P5 ;  /* 0x0000000a00077211 */ /* 0x000fe400028f0eff */
[----:B------:R-:W-:-:S04]  /*2c80*/  IADD3 R8, P4, R9, R8, RZ ;  /* 0x0000000809087210 */ /* 0x000fc80007f9e0ff */
[----:B------:R-:W-:Y:S02]  /*2c90*/  LEA.HI.X.SX32 R9, R9, R10, 0x1, P4 ;  /* 0x0000000a09097211 */ /* 0x000fe400020f0eff */
[C---:B0-----:R-:W-:Y:S02]  /*2ca0*/  PRMT R11, R17.reuse, 0x7770, RZ ;  /* 0x00007770110b7816 */ /* 0x041fe400000000ff */
[C---:B------:R-:W-:Y:S02]  /*2cb0*/  PRMT R13, R17.reuse, 0x7771, RZ ;  /* 0x00007771110d7816 */ /* 0x040fe400000000ff */
[C---:B------:R-:W-:Y:S01]  /*2cc0*/  PRMT R15, R17.reuse, 0x7772, RZ ;  /* 0x00007772110f7816 */ /* 0x040fe200000000ff */
[----:B------:R0:W-:Y:S01]  /*2cd0*/  @P3 STG.E.U8 desc[UR6][R2.64], R11 ;  /* 0x0000000b02003986 */ /* 0x0001e2000c101106 */
[----:B------:R-:W-:-:S03]  /*2ce0*/  PRMT R17, R17, 0x7773, RZ ;  /* 0x0000777311117816 */ /* 0x000fc600000000ff */
[----:B------:R0:W-:Y:S04]  /*2cf0*/  @P2 STG.E.U8 desc[UR6][R4.64], R13 ;  /* 0x0000000d04002986 */ /* 0x0001e8000c101106 */
[----:B------:R0:W-:Y:S01]  /*2d00*/  @P1 STG.E.U8 desc[UR6][R6.64], R15 ;  /* 0x0000000f06001986 */ /* 0x0001e2000c101106 */
[----:B------:R-:W-:Y:S05]  /*2d10*/  @!P0 EXIT ;  /* 0x000000000000894d */ /* 0x000fea0003800000 */
[----:B------:R-:W-:Y:S01]  /*2d20*/  STG.E.U8 desc[UR6][R8.64], R17 ;  /* 0x0000001108007986 */ /* 0x000fe2000c101106 */
[----:B------:R-:W-:Y:S05]  /*2d30*/  EXIT ;  /* 0x000000000000794d */ /* 0x000fea0003800000 */
.L_x_2:
[----:B------:R-:W-:-:S00]  /*2d40*/  BRA `(.L_x_2) ;  /* 0xfffffffc00fc7947 */ /* 0x000fc0000383ffff */
[----:B------:R-:W-:-:S00]  /*2d50*/  NOP ;  /* 0x0000000000007918 */ /* 0x000fc00000000000 */
        /* <DEDUP_REMOVED lines=10> */
.L_x_3:


//--------------------- .nv.shared.matmul_kernel  --------------------------
	.section	.nv.shared.matmul_kernel,"aw",@nobits
	.sectionflags	@""
	.align	16
	.zero		1024


//--------------------- .nv.shared.reserved.0     --------------------------
	.section	.nv.shared.reserved.0,"aw",@nobits
	.weak		__nv_reservedSMEM_offset_0_alias
	.size		__nv_reservedSMEM_offset_0_alias, 0, 0
	.other		__nv_reservedSMEM_offset_0_alias,@"STO_CUDA_RESERVED_SHARED STV_DEFAULT"
__nv_reservedSMEM_offset_0_alias:
	.zero		0


//--------------------- .nv.constant0.matmul_kernel --------------------------
	.section	.nv.constant0.matmul_kernel,"a",@progbits
	.sectionflags	@""
	.align	4
.nv.constant0.matmul_kernel:
	.zero		608


//--------------------- SYMBOLS --------------------------

	.type		.nv.reservedSmem.offset0,@object
	.size		.nv.reservedSmem.offset0,0x4
